//
// Generated by NVIDIA NVVM Compiler
//
// Compiler Build ID: CL-36424714
// Cuda compilation tools, release 13.0, V13.0.88
// Based on NVVM 20.0.0
//

.version 9.0
.target sm_100
.address_size 64

	// .globl	_Z22kernelConvolution_x_nsPcS_Pfiiiii

.visible .entry _Z22kernelConvolution_x_nsPcS_Pfiiiii(
	.param .u64 .ptr .align 1 _Z22kernelConvolution_x_nsPcS_Pfiiiii_param_0,
	.param .u64 .ptr .align 1 _Z22kernelConvolution_x_nsPcS_Pfiiiii_param_1,
	.param .u64 .ptr .align 1 _Z22kernelConvolution_x_nsPcS_Pfiiiii_param_2,
	.param .u32 _Z22kernelConvolution_x_nsPcS_Pfiiiii_param_3,
	.param .u32 _Z22kernelConvolution_x_nsPcS_Pfiiiii_param_4,
	.param .u32 _Z22kernelConvolution_x_nsPcS_Pfiiiii_param_5,
	.param .u32 _Z22kernelConvolution_x_nsPcS_Pfiiiii_param_6,
	.param .u32 _Z22kernelConvolution_x_nsPcS_Pfiiiii_param_7
)
{
	.reg .pred 	%p<11>;
	.reg .b16 	%rs<22>;
	.reg .b32 	%r<28>;
	.reg .b32 	%f<91>;
	.reg .b64 	%rd<33>;

	ld.param.u64 	%rd13, [_Z22kernelConvolution_x_nsPcS_Pfiiiii_param_0];
	ld.param.u64 	%rd14, [_Z22kernelConvolution_x_nsPcS_Pfiiiii_param_1];
	ld.param.u64 	%rd15, [_Z22kernelConvolution_x_nsPcS_Pfiiiii_param_2];
	ld.param.u32 	%r9, [_Z22kernelConvolution_x_nsPcS_Pfiiiii_param_4];
	ld.param.u32 	%r11, [_Z22kernelConvolution_x_nsPcS_Pfiiiii_param_5];
	ld.param.s32 	%rd5, [_Z22kernelConvolution_x_nsPcS_Pfiiiii_param_6];
	ld.param.u32 	%r10, [_Z22kernelConvolution_x_nsPcS_Pfiiiii_param_7];
	cvta.to.global.u64 	%rd1, %rd15;
	cvta.to.global.u64 	%rd2, %rd14;
	mov.u32 	%r12, %ntid.y;
	mov.u32 	%r13, %ctaid.y;
	mov.u32 	%r14, %tid.y;
	mad.lo.s32 	%r15, %r12, %r13, %r14;
	cvt.u64.u32 	%rd3, %r15;
	mov.u32 	%r16, %ntid.x;
	mov.u32 	%r17, %ctaid.x;
	mov.u32 	%r18, %tid.x;
	mad.lo.s32 	%r19, %r16, %r17, %r18;
	cvt.u64.u32 	%rd4, %r19;
	setp.ge.u32 	%p1, %r15, %r11;
	setp.ge.u64 	%p2, %rd4, %rd5;
	or.pred  	%p3, %p1, %p2;
	@%p3 bra 	$L__BB0_11;
	setp.gt.s32 	%p4, %r10, 0;
	mov.f32 	%f88, 0f00000000;
	mov.f32 	%f89, %f88;
	mov.f32 	%f90, %f88;
	@%p4 bra 	$L__BB0_2;
	bra.uni 	$L__BB0_10;
$L__BB0_2:
	cvt.s64.s32 	%rd16, %r9;
	mad.lo.s64 	%rd6, %rd16, %rd3, %rd4;
	and.b32  	%r1, %r10, 3;
	setp.lt.u32 	%p5, %r10, 4;
	mov.b32 	%r26, 0;
	mov.f32 	%f88, 0f00000000;
	mov.f32 	%f89, %f88;
	mov.f32 	%f90, %f88;
	@%p5 bra 	$L__BB0_5;
	and.b32  	%r26, %r10, 2147483644;
	neg.s32 	%r25, %r26;
	mad.lo.s64 	%rd17, %rd6, 3, %rd2;
	add.s64 	%rd32, %rd17, 5;
	add.s64 	%rd31, %rd1, 8;
	mov.f32 	%f88, 0f00000000;
$L__BB0_4:
	.pragma "nounroll";
	ld.global.s8 	%rs1, [%rd32+-5];
	cvt.rn.f32.s16 	%f32, %rs1;
	ld.global.f32 	%f33, [%rd31+-8];
	fma.rn.f32 	%f34, %f33, %f32, %f90;
	ld.global.s8 	%rs2, [%rd32+-4];
	cvt.rn.f32.s16 	%f35, %rs2;
	fma.rn.f32 	%f36, %f33, %f35, %f89;
	ld.global.s8 	%rs3, [%rd32+-3];
	cvt.rn.f32.s16 	%f37, %rs3;
	fma.rn.f32 	%f38, %f33, %f37, %f88;
	ld.global.s8 	%rs4, [%rd32+-2];
	cvt.rn.f32.s16 	%f39, %rs4;
	ld.global.f32 	%f40, [%rd31+-4];
	fma.rn.f32 	%f41, %f40, %f39, %f34;
	ld.global.s8 	%rs5, [%rd32+-1];
	cvt.rn.f32.s16 	%f42, %rs5;
	fma.rn.f32 	%f43, %f40, %f42, %f36;
	ld.global.s8 	%rs6, [%rd32];
	cvt.rn.f32.s16 	%f44, %rs6;
	fma.rn.f32 	%f45, %f40, %f44, %f38;
	ld.global.s8 	%rs7, [%rd32+1];
	cvt.rn.f32.s16 	%f46, %rs7;
	ld.global.f32 	%f47, [%rd31];
	fma.rn.f32 	%f48, %f47, %f46, %f41;
	ld.global.s8 	%rs8, [%rd32+2];
	cvt.rn.f32.s16 	%f49, %rs8;
	fma.rn.f32 	%f50, %f47, %f49, %f43;
	ld.global.s8 	%rs9, [%rd32+3];
	cvt.rn.f32.s16 	%f51, %rs9;
	fma.rn.f32 	%f52, %f47, %f51, %f45;
	ld.global.s8 	%rs10, [%rd32+4];
	cvt.rn.f32.s16 	%f53, %rs10;
	ld.global.f32 	%f54, [%rd31+4];
	fma.rn.f32 	%f90, %f54, %f53, %f48;
	ld.global.s8 	%rs11, [%rd32+5];
	cvt.rn.f32.s16 	%f55, %rs11;
	fma.rn.f32 	%f89, %f54, %f55, %f50;
	ld.global.s8 	%rs12, [%rd32+6];
	cvt.rn.f32.s16 	%f56, %rs12;
	fma.rn.f32 	%f88, %f54, %f56, %f52;
	add.s32 	%r25, %r25, 4;
	add.s64 	%rd32, %rd32, 12;
	add.s64 	%rd31, %rd31, 16;
	setp.ne.s32 	%p6, %r25, 0;
	@%p6 bra 	$L__BB0_4;
$L__BB0_5:
	setp.eq.s32 	%p7, %r1, 0;
	@%p7 bra 	$L__BB0_10;
	setp.eq.s32 	%p8, %r1, 1;
	@%p8 bra 	$L__BB0_8;
	cvt.u64.u32 	%rd18, %r26;
	add.s64 	%rd19, %rd6, %rd18;
	mad.lo.s64 	%rd20, %rd19, 3, %rd2;
	ld.global.s8 	%rs13, [%rd20];
	cvt.rn.f32.s16 	%f58, %rs13;
	mul.wide.u32 	%rd21, %r26, 4;
	add.s64 	%rd22, %rd1, %rd21;
	ld.global.f32 	%f59, [%rd22];
	fma.rn.f32 	%f60, %f59, %f58, %f90;
	ld.global.s8 	%rs14, [%rd20+1];
	cvt.rn.f32.s16 	%f61, %rs14;
	fma.rn.f32 	%f62, %f59, %f61, %f89;
	ld.global.s8 	%rs15, [%rd20+2];
	cvt.rn.f32.s16 	%f63, %rs15;
	fma.rn.f32 	%f64, %f59, %f63, %f88;
	ld.global.s8 	%rs16, [%rd20+3];
	cvt.rn.f32.s16 	%f65, %rs16;
	ld.global.f32 	%f66, [%rd22+4];
	fma.rn.f32 	%f90, %f66, %f65, %f60;
	ld.global.s8 	%rs17, [%rd20+4];
	cvt.rn.f32.s16 	%f67, %rs17;
	fma.rn.f32 	%f89, %f66, %f67, %f62;
	ld.global.s8 	%rs18, [%rd20+5];
	cvt.rn.f32.s16 	%f68, %rs18;
	fma.rn.f32 	%f88, %f66, %f68, %f64;
	add.s32 	%r26, %r26, 2;
$L__BB0_8:
	and.b32  	%r21, %r10, 1;
	setp.eq.b32 	%p9, %r21, 1;
	not.pred 	%p10, %p9;
	@%p10 bra 	$L__BB0_10;
	cvt.u64.u32 	%rd23, %r26;
	add.s64 	%rd24, %rd6, %rd23;
	mad.lo.s64 	%rd25, %rd24, 3, %rd2;
	ld.global.s8 	%rs19, [%rd25];
	cvt.rn.f32.s16 	%f69, %rs19;
	mul.wide.u32 	%rd26, %r26, 4;
	add.s64 	%rd27, %rd1, %rd26;
	ld.global.f32 	%f70, [%rd27];
	fma.rn.f32 	%f90, %f70, %f69, %f90;
	ld.global.s8 	%rs20, [%rd25+1];
	cvt.rn.f32.s16 	%f71, %rs20;
	fma.rn.f32 	%f89, %f70, %f71, %f89;
	ld.global.s8 	%rs21, [%rd25+2];
	cvt.rn.f32.s16 	%f72, %rs21;
	fma.rn.f32 	%f88, %f70, %f72, %f88;
$L__BB0_10:
	cvt.rzi.u32.f32 	%r22, %f90;
	mad.lo.s64 	%rd28, %rd5, %rd3, %rd4;
	cvta.to.global.u64 	%rd29, %rd13;
	mad.lo.s64 	%rd30, %rd28, 3, %rd29;
	st.global.u8 	[%rd30], %r22;
	cvt.rzi.u32.f32 	%r23, %f89;
	st.global.u8 	[%rd30+1], %r23;
	cvt.rzi.u32.f32 	%r24, %f88;
	st.global.u8 	[%rd30+2], %r24;
$L__BB0_11:
	ret;

}
	// .globl	_Z22kernelConvolution_y_nsPcS_Pfiiiii
.visible .entry _Z22kernelConvolution_y_nsPcS_Pfiiiii(
	.param .u64 .ptr .align 1 _Z22kernelConvolution_y_nsPcS_Pfiiiii_param_0,
	.param .u64 .ptr .align 1 _Z22kernelConvolution_y_nsPcS_Pfiiiii_param_1,
	.param .u64 .ptr .align 1 _Z22kernelConvolution_y_nsPcS_Pfiiiii_param_2,
	.param .u32 _Z22kernelConvolution_y_nsPcS_Pfiiiii_param_3,
	.param .u32 _Z22kernelConvolution_y_nsPcS_Pfiiiii_param_4,
	.param .u32 _Z22kernelConvolution_y_nsPcS_Pfiiiii_param_5,
	.param .u32 _Z22kernelConvolution_y_nsPcS_Pfiiiii_param_6,
	.param .u32 _Z22kernelConvolution_y_nsPcS_Pfiiiii_param_7
)
{
	.reg .pred 	%p<11>;
	.reg .b16 	%rs<22>;
	.reg .b32 	%r<39>;
	.reg .b32 	%f<91>;
	.reg .b64 	%rd<55>;

	ld.param.u64 	%rd16, [_Z22kernelConvolution_y_nsPcS_Pfiiiii_param_1];
	ld.param.u64 	%rd17, [_Z22kernelConvolution_y_nsPcS_Pfiiiii_param_2];
	ld.param.u32 	%r12, [_Z22kernelConvolution_y_nsPcS_Pfiiiii_param_4];
	ld.param.u32 	%r14, [_Z22kernelConvolution_y_nsPcS_Pfiiiii_param_5];
	ld.param.s32 	%rd5, [_Z22kernelConvolution_y_nsPcS_Pfiiiii_param_6];
	ld.param.u32 	%r13, [_Z22kernelConvolution_y_nsPcS_Pfiiiii_param_7];
	cvta.to.global.u64 	%rd1, %rd17;
	cvta.to.global.u64 	%rd2, %rd16;
	mov.u32 	%r1, %ntid.y;
	mov.u32 	%r2, %ctaid.y;
	mov.u32 	%r3, %tid.y;
	mad.lo.s32 	%r15, %r1, %r2, %r3;
	cvt.u64.u32 	%rd3, %r15;
	mov.u32 	%r16, %ntid.x;
	mov.u32 	%r17, %ctaid.x;
	mov.u32 	%r18, %tid.x;
	mad.lo.s32 	%r19, %r16, %r17, %r18;
	cvt.u64.u32 	%rd4, %r19;
	setp.ge.u32 	%p1, %r15, %r14;
	setp.ge.u64 	%p2, %rd4, %rd5;
	or.pred  	%p3, %p1, %p2;
	@%p3 bra 	$L__BB1_11;
	setp.gt.s32 	%p4, %r13, 0;
	mov.f32 	%f88, 0f00000000;
	mov.f32 	%f89, %f88;
	mov.f32 	%f90, %f88;
	@%p4 bra 	$L__BB1_2;
	bra.uni 	$L__BB1_10;
$L__BB1_2:
	cvt.s64.s32 	%rd6, %r12;
	and.b32  	%r4, %r13, 3;
	setp.lt.u32 	%p5, %r13, 4;
	mov.b32 	%r38, 0;
	mov.f32 	%f88, 0f00000000;
	mov.f32 	%f89, %f88;
	mov.f32 	%f90, %f88;
	@%p5 bra 	$L__BB1_5;
	cvt.u32.u64 	%r21, %rd3;
	and.b32  	%r22, %r13, 2147483644;
	neg.s32 	%r36, %r22;
	mul.wide.u32 	%rd18, %r1, %r2;
	cvt.u64.u32 	%rd19, %r3;
	add.s64 	%rd20, %rd18, %rd19;
	mul.lo.s64 	%rd21, %rd20, %rd6;
	mad.lo.s64 	%rd22, %rd21, 3, %rd2;
	add.s64 	%rd7, %rd22, 1;
	mul.lo.s64 	%rd54, %rd4, 3;
	add.s32 	%r23, %r21, 3;
	cvt.u64.u32 	%rd23, %r23;
	mul.lo.s64 	%rd24, %rd6, %rd23;
	mad.lo.s64 	%rd25, %rd24, 3, %rd2;
	add.s64 	%rd9, %rd25, 1;
	add.s64 	%rd53, %rd1, 8;
	mov.f32 	%f88, 0f00000000;
$L__BB1_4:
	.pragma "nounroll";
	and.b32  	%r38, %r13, 2147483644;
	add.s64 	%rd26, %rd7, %rd54;
	ld.global.s8 	%rs1, [%rd26+-1];
	cvt.rn.f32.s16 	%f32, %rs1;
	ld.global.f32 	%f33, [%rd53+-8];
	fma.rn.f32 	%f34, %f33, %f32, %f90;
	ld.global.s8 	%rs2, [%rd26];
	cvt.rn.f32.s16 	%f35, %rs2;
	fma.rn.f32 	%f36, %f33, %f35, %f89;
	ld.global.s8 	%rs3, [%rd26+1];
	cvt.rn.f32.s16 	%f37, %rs3;
	fma.rn.f32 	%f38, %f33, %f37, %f88;
	cvt.u32.u64 	%r24, %rd3;
	add.s32 	%r25, %r24, 1;
	cvt.u64.u32 	%rd27, %r25;
	mul.lo.s64 	%rd28, %rd6, %rd27;
	mad.lo.s64 	%rd29, %rd28, 3, %rd2;
	add.s64 	%rd30, %rd29, %rd54;
	ld.global.s8 	%rs4, [%rd30];
	cvt.rn.f32.s16 	%f39, %rs4;
	ld.global.f32 	%f40, [%rd53+-4];
	fma.rn.f32 	%f41, %f40, %f39, %f34;
	ld.global.s8 	%rs5, [%rd30+1];
	cvt.rn.f32.s16 	%f42, %rs5;
	fma.rn.f32 	%f43, %f40, %f42, %f36;
	ld.global.s8 	%rs6, [%rd30+2];
	cvt.rn.f32.s16 	%f44, %rs6;
	fma.rn.f32 	%f45, %f40, %f44, %f38;
	add.s32 	%r26, %r24, 2;
	cvt.u64.u32 	%rd31, %r26;
	mul.lo.s64 	%rd32, %rd6, %rd31;
	mad.lo.s64 	%rd33, %rd32, 3, %rd2;
	add.s64 	%rd34, %rd33, %rd54;
	ld.global.s8 	%rs7, [%rd34];
	cvt.rn.f32.s16 	%f46, %rs7;
	ld.global.f32 	%f47, [%rd53];
	fma.rn.f32 	%f48, %f47, %f46, %f41;
	ld.global.s8 	%rs8, [%rd34+1];
	cvt.rn.f32.s16 	%f49, %rs8;
	fma.rn.f32 	%f50, %f47, %f49, %f43;
	ld.global.s8 	%rs9, [%rd34+2];
	cvt.rn.f32.s16 	%f51, %rs9;
	fma.rn.f32 	%f52, %f47, %f51, %f45;
	add.s64 	%rd35, %rd9, %rd54;
	ld.global.s8 	%rs10, [%rd35+-1];
	cvt.rn.f32.s16 	%f53, %rs10;
	ld.global.f32 	%f54, [%rd53+4];
	fma.rn.f32 	%f90, %f54, %f53, %f48;
	ld.global.s8 	%rs11, [%rd35];
	cvt.rn.f32.s16 	%f55, %rs11;
	fma.rn.f32 	%f89, %f54, %f55, %f50;
	ld.global.s8 	%rs12, [%rd35+1];
	cvt.rn.f32.s16 	%f56, %rs12;
	fma.rn.f32 	%f88, %f54, %f56, %f52;
	add.s32 	%r36, %r36, 4;
	mad.lo.s64 	%rd54, %rd6, 12, %rd54;
	add.s64 	%rd53, %rd53, 16;
	setp.ne.s32 	%p6, %r36, 0;
	@%p6 bra 	$L__BB1_4;
$L__BB1_5:
	setp.eq.s32 	%p7, %r4, 0;
	@%p7 bra 	$L__BB1_10;
	setp.eq.s32 	%p8, %r4, 1;
	@%p8 bra 	$L__BB1_8;
	cvt.u32.u64 	%r27, %rd3;
	add.s32 	%r28, %r38, %r27;
	cvt.u64.u32 	%rd36, %r28;
	mad.lo.s64 	%rd37, %rd36, %rd6, %rd4;
	mad.lo.s64 	%rd38, %rd37, 3, %rd2;
	ld.global.s8 	%rs13, [%rd38];
	cvt.rn.f32.s16 	%f58, %rs13;
	mul.wide.u32 	%rd39, %r38, 4;
	add.s64 	%rd40, %rd1, %rd39;
	ld.global.f32 	%f59, [%rd40];
	fma.rn.f32 	%f60, %f59, %f58, %f90;
	ld.global.s8 	%rs14, [%rd38+1];
	cvt.rn.f32.s16 	%f61, %rs14;
	fma.rn.f32 	%f62, %f59, %f61, %f89;
	ld.global.s8 	%rs15, [%rd38+2];
	cvt.rn.f32.s16 	%f63, %rs15;
	fma.rn.f32 	%f64, %f59, %f63, %f88;
	add.s32 	%r29, %r28, 1;
	cvt.u64.u32 	%rd41, %r29;
	mad.lo.s64 	%rd42, %rd41, %rd6, %rd4;
	mad.lo.s64 	%rd43, %rd42, 3, %rd2;
	ld.global.s8 	%rs16, [%rd43];
	cvt.rn.f32.s16 	%f65, %rs16;
	ld.global.f32 	%f66, [%rd40+4];
	fma.rn.f32 	%f90, %f66, %f65, %f60;
	ld.global.s8 	%rs17, [%rd43+1];
	cvt.rn.f32.s16 	%f67, %rs17;
	fma.rn.f32 	%f89, %f66, %f67, %f62;
	ld.global.s8 	%rs18, [%rd43+2];
	cvt.rn.f32.s16 	%f68, %rs18;
	fma.rn.f32 	%f88, %f66, %f68, %f64;
	add.s32 	%r38, %r38, 2;
$L__BB1_8:
	and.b32  	%r30, %r13, 1;
	setp.eq.b32 	%p9, %r30, 1;
	not.pred 	%p10, %p9;
	@%p10 bra 	$L__BB1_10;
	cvt.u32.u64 	%r31, %rd3;
	add.s32 	%r32, %r38, %r31;
	cvt.u64.u32 	%rd44, %r32;
	mad.lo.s64 	%rd45, %rd44, %rd6, %rd4;
	mad.lo.s64 	%rd46, %rd45, 3, %rd2;
	ld.global.s8 	%rs19, [%rd46];
	cvt.rn.f32.s16 	%f69, %rs19;
	mul.wide.u32 	%rd47, %r38, 4;
	add.s64 	%rd48, %rd1, %rd47;
	ld.global.f32 	%f70, [%rd48];
	fma.rn.f32 	%f90, %f70, %f69, %f90;
	ld.global.s8 	%rs20, [%rd46+1];
	cvt.rn.f32.s16 	%f71, %rs20;
	fma.rn.f32 	%f89, %f70, %f71, %f89;
	ld.global.s8 	%rs21, [%rd46+2];
	cvt.rn.f32.s16 	%f72, %rs21;
	fma.rn.f32 	%f88, %f70, %f72, %f88;
$L__BB1_10:
	ld.param.u64 	%rd52, [_Z22kernelConvolution_y_nsPcS_Pfiiiii_param_0];
	cvt.rzi.u32.f32 	%r33, %f90;
	mad.lo.s64 	%rd49, %rd5, %rd3, %rd4;
	cvta.to.global.u64 	%rd50, %rd52;
	mad.lo.s64 	%rd51, %rd49, 3, %rd50;
	st.global.u8 	[%rd51], %r33;
	cvt.rzi.u32.f32 	%r34, %f89;
	st.global.u8 	[%rd51+1], %r34;
	cvt.rzi.u32.f32 	%r35, %f88;
	st.global.u8 	[%rd51+2], %r35;
$L__BB1_11:
	ret;

}


// ===== COMPILED SASS (sm_100) =====

	.target	sm_100

	.elftype	@"ET_EXEC"


//--------------------- .note.nv.tkinfo           --------------------------
	.section	.note.nv.tkinfo,"",@"SHT_NOTE"
	.sectionflags	@"SHF_NOTE_NV_TKINFO"
	.tkinfo
        /*0018*/ 	.word	0x00000002
        /*0030*/ 	.string	""
        /*0030*/ 	.string	"ptxas"
        /*0030*/ 	.string	"Cuda compilation tools, release 13.0, V13.0.88"
        /*0030*/ 	.string	"Build cuda_13.0.r13.0/compiler.36424714_0"
        /*0030*/ 	.string	"-arch sm_100 -m 64 "



//--------------------- .note.nv.cuinfo           --------------------------
	.section	.note.nv.cuinfo,"",@"SHT_NOTE"
	.sectionflags	@"SHF_NOTE_NV_CUINFO"
        /*0018*/ 	.short	0x0002
        /*001a*/ 	.short	0x0064
        /*001c*/ 	.short	0x0082
	.zero		2


//--------------------- .nv.info                  --------------------------
	.section	.nv.info,"",@"SHT_CUDA_INFO"
	.align	4


	//----- nvinfo : EIATTR_REGCOUNT
	.align		4
        /*0000*/ 	.byte	0x04, 0x2f
        /*0002*/ 	.short	(.L_1 - .L_0)
	.align		4
.L_0:
        /*0004*/ 	.word	index@(_Z22kernelConvolution_x_nsPcS_Pfiiiii)
        /*0008*/ 	.word	0x00000020


	//----- nvinfo : EIATTR_FRAME_SIZE
	.align		4
.L_1:
        /*000c*/ 	.byte	0x04, 0x11
        /*000e*/ 	.short	(.L_3 - .L_2)
	.align		4
.L_2:
        /*0010*/ 	.word	index@(_Z22kernelConvolution_x_nsPcS_Pfiiiii)
        /*0014*/ 	.word	0x00000000


	//----- nvinfo : EIATTR_REGCOUNT
	.align		4
.L_3:
        /*0018*/ 	.byte	0x04, 0x2f
        /*001a*/ 	.short	(.L_5 - .L_4)
	.align		4
.L_4:
        /*001c*/ 	.word	index@(_Z22kernelConvolution_y_nsPcS_Pfiiiii)
        /*0020*/ 	.word	0x00000020


	//----- nvinfo : EIATTR_FRAME_SIZE
	.align		4
.L_5:
        /*0024*/ 	.byte	0x04, 0x11
        /*0026*/ 	.short	(.L_7 - .L_6)
	.align		4
.L_6:
        /*0028*/ 	.word	index@(_Z22kernelConvolution_y_nsPcS_Pfiiiii)
        /*002c*/ 	.word	0x00000000


	//----- nvinfo : EIATTR_MIN_STACK_SIZE
	.align		4
.L_7:
        /*0030*/ 	.byte	0x04, 0x12
        /*0032*/ 	.short	(.L_9 - .L_8)
	.align		4
.L_8:
        /*0034*/ 	.word	index@(_Z22kernelConvolution_y_nsPcS_Pfiiiii)
        /*0038*/ 	.word	0x00000000


	//----- nvinfo : EIATTR_MIN_STACK_SIZE
	.align		4
.L_9:
        /*003c*/ 	.byte	0x04, 0x12
        /*003e*/ 	.short	(.L_11 - .L_10)
	.align		4
.L_10:
        /*0040*/ 	.word	index@(_Z22kernelConvolution_x_nsPcS_Pfiiiii)
        /*0044*/ 	.word	0x00000000
.L_11:


//--------------------- .nv.compat                --------------------------
	.section	.nv.compat,"",@"SHT_CUDA_COMPAT_INFO"
	.align	4
        /*0000*/ 	.byte	0x02, 0x09, 0x00, 0x00, 0x02, 0x02, 0x01, 0x00, 0x02, 0x05, 0x05, 0x00, 0x03, 0x07, 0x01, 0x01
        /*0010*/ 	.byte	0x02, 0x03, 0x00, 0x00, 0x02, 0x06, 0x01, 0x00, 0x04, 0x0b, 0x08, 0x00, 0x09, 0x00, 0x00, 0x00
        /*0020*/ 	.byte	0x00, 0x00, 0x00, 0x00


//--------------------- .nv.info._Z22kernelConvolution_y_nsPcS_Pfiiiii --------------------------
	.section	.nv.info._Z22kernelConvolution_y_nsPcS_Pfiiiii,"",@"SHT_CUDA_INFO"
	.sectionflags	@""
	.align	4


	//----- nvinfo : EIATTR_CUDA_API_VERSION
	.align		4
        /*0000*/ 	.byte	0x04, 0x37
        /*0002*/ 	.short	(.L_13 - .L_12)
.L_12:
        /*0004*/ 	.word	0x00000082


	//----- nvinfo : EIATTR_KPARAM_INFO
	.align		4
.L_13:
        /*0008*/ 	.byte	0x04, 0x17
        /*000a*/ 	.short	(.L_15 - .L_14)
.L_14:
        /*000c*/ 	.word	0x00000000
        /*0010*/ 	.short	0x0007
        /*0012*/ 	.short	0x0028
        /*0014*/ 	.byte	0x00, 0xf0, 0x11, 0x00


	//----- nvinfo : EIATTR_KPARAM_INFO
	.align		4
.L_15:
        /*0018*/ 	.byte	0x04, 0x17
        /*001a*/ 	.short	(.L_17 - .L_16)
.L_16:
        /*001c*/ 	.word	0x00000000
        /*0020*/ 	.short	0x0006
        /*0022*/ 	.short	0x0024
        /*0024*/ 	.byte	0x00, 0xf0, 0x11, 0x00


	//----- nvinfo : EIATTR_KPARAM_INFO
	.align		4
.L_17:
        /*0028*/ 	.byte	0x04, 0x17
        /*002a*/ 	.short	(.L_19 - .L_18)
.L_18:
        /*002c*/ 	.word	0x00000000
        /*0030*/ 	.short	0x0005
        /*0032*/ 	.short	0x0020
        /*0034*/ 	.byte	0x00, 0xf0, 0x11, 0x00


	//----- nvinfo : EIATTR_KPARAM_INFO
	.align		4
.L_19:
        /*0038*/ 	.byte	0x04, 0x17
        /*003a*/ 	.short	(.L_21 - .L_20)
.L_20:
        /*003c*/ 	.word	0x00000000
        /*0040*/ 	.short	0x0004
        /*0042*/ 	.short	0x001c
        /*0044*/ 	.byte	0x00, 0xf0, 0x11, 0x00


	//----- nvinfo : EIATTR_KPARAM_INFO
	.align		4
.L_21:
        /*0048*/ 	.byte	0x04, 0x17
        /*004a*/ 	.short	(.L_23 - .L_22)
.L_22:
        /*004c*/ 	.word	0x00000000
        /*0050*/ 	.short	0x0003
        /*0052*/ 	.short	0x0018
        /*0054*/ 	.byte	0x00, 0xf0, 0x11, 0x00


	//----- nvinfo : EIATTR_KPARAM_INFO
	.align		4
.L_23:
        /*0058*/ 	.byte	0x04, 0x17
        /*005a*/ 	.short	(.L_25 - .L_24)
.L_24:
        /*005c*/ 	.word	0x00000000
        /*0060*/ 	.short	0x0002
        /*0062*/ 	.short	0x0010
        /*0064*/ 	.byte	0x00, 0xf5, 0x21, 0x00


	//----- nvinfo : EIATTR_KPARAM_INFO
	.align		4
.L_25:
        /*0068*/ 	.byte	0x04, 0x17
        /*006a*/ 	.short	(.L_27 - .L_26)
.L_26:
        /*006c*/ 	.word	0x00000000
        /*0070*/ 	.short	0x0001
        /*0072*/ 	.short	0x0008
        /*0074*/ 	.byte	0x00, 0xf5, 0x21, 0x00


	//----- nvinfo : EIATTR_KPARAM_INFO
	.align		4
.L_27:
        /*0078*/ 	.byte	0x04, 0x17
        /*007a*/ 	.short	(.L_29 - .L_28)
.L_28:
        /*007c*/ 	.word	0x00000000
        /*0080*/ 	.short	0x0000
        /*0082*/ 	.short	0x0000
        /*0084*/ 	.byte	0x00, 0xf5, 0x21, 0x00


	//----- nvinfo : EIATTR_SPARSE_MMA_MASK
	.align		4
.L_29:
        /*0088*/ 	.byte	0x03, 0x50
        /*008a*/ 	.short	0x0000


	//----- nvinfo : EIATTR_MAXREG_COUNT
	.align		4
        /*008c*/ 	.byte	0x03, 0x1b
        /*008e*/ 	.short	0x00ff


	//----- nvinfo : EIATTR_MERCURY_ISA_VERSION
	.align		4
        /*0090*/ 	.byte	0x03, 0x5f
        /*0092*/ 	.short	0x0101


	//----- nvinfo : EIATTR_VRC_CTA_INIT_COUNT
	.align		4
        /*0094*/ 	.byte	0x02, 0x4a
	.zero		1
	.zero		1


	//----- nvinfo : EIATTR_EXIT_INSTR_OFFSETS
	.align		4
        /*0098*/ 	.byte	0x04, 0x1c
        /*009a*/ 	.short	(.L_31 - .L_30)


	//   ....[0]....
.L_30:
        /*009c*/ 	.word	0x000000e0


	//   ....[1]....
        /*00a0*/ 	.word	0x00000d60


	//----- nvinfo : EIATTR_CBANK_PARAM_SIZE
	.align		4
.L_31:
        /*00a4*/ 	.byte	0x03, 0x19
        /*00a6*/ 	.short	0x002c


	//----- nvinfo : EIATTR_PARAM_CBANK
	.align		4
        /*00a8*/ 	.byte	0x04, 0x0a
        /*00aa*/ 	.short	(.L_33 - .L_32)
	.align		4
.L_32:
        /*00ac*/ 	.word	index@(.nv.constant0._Z22kernelConvolution_y_nsPcS_Pfiiiii)
        /*00b0*/ 	.short	0x0380
        /*00b2*/ 	.short	0x002c


	//----- nvinfo : EIATTR_SW_WAR
	.align		4
.L_33:
        /*00b4*/ 	.byte	0x04, 0x36
        /*00b6*/ 	.short	(.L_35 - .L_34)
.L_34:
        /*00b8*/ 	.word	0x00000008
.L_35:


//--------------------- .nv.info._Z22kernelConvolution_x_nsPcS_Pfiiiii --------------------------
	.section	.nv.info._Z22kernelConvolution_x_nsPcS_Pfiiiii,"",@"SHT_CUDA_INFO"
	.sectionflags	@""
	.align	4


	//----- nvinfo : EIATTR_CUDA_API_VERSION
	.align		4
        /*0000*/ 	.byte	0x04, 0x37
        /*0002*/ 	.short	(.L_37 - .L_36)
.L_36:
        /*0004*/ 	.word	0x00000082


	//----- nvinfo : EIATTR_KPARAM_INFO
	.align		4
.L_37:
        /*0008*/ 	.byte	0x04, 0x17
        /*000a*/ 	.short	(.L_39 - .L_38)
.L_38:
        /*000c*/ 	.word	0x00000000
        /*0010*/ 	.short	0x0007
        /*0012*/ 	.short	0x0028
        /*0014*/ 	.byte	0x00, 0xf0, 0x11, 0x00


	//----- nvinfo : EIATTR_KPARAM_INFO
	.align		4
.L_39:
        /*0018*/ 	.byte	0x04, 0x17
        /*001a*/ 	.short	(.L_41 - .L_40)
.L_40:
        /*001c*/ 	.word	0x00000000
        /*0020*/ 	.short	0x0006
        /*0022*/ 	.short	0x0024
        /*0024*/ 	.byte	0x00, 0xf0, 0x11, 0x00


	//----- nvinfo : EIATTR_KPARAM_INFO
	.align		4
.L_41:
        /*0028*/ 	.byte	0x04, 0x17
        /*002a*/ 	.short	(.L_43 - .L_42)
.L_42:
        /*002c*/ 	.word	0x00000000
        /*0030*/ 	.short	0x0005
        /*0032*/ 	.short	0x0020
        /*0034*/ 	.byte	0x00, 0xf0, 0x11, 0x00


	//----- nvinfo : EIATTR_KPARAM_INFO
	.align		4
.L_43:
        /*0038*/ 	.byte	0x04, 0x17
        /*003a*/ 	.short	(.L_45 - .L_44)
.L_44:
        /*003c*/ 	.word	0x00000000
        /*0040*/ 	.short	0x0004
        /*0042*/ 	.short	0x001c
        /*0044*/ 	.byte	0x00, 0xf0, 0x11, 0x00


	//----- nvinfo : EIATTR_KPARAM_INFO
	.align		4
.L_45:
        /*0048*/ 	.byte	0x04, 0x17
        /*004a*/ 	.short	(.L_47 - .L_46)
.L_46:
        /*004c*/ 	.word	0x00000000
        /*0050*/ 	.short	0x0003
        /*0052*/ 	.short	0x0018
        /*0054*/ 	.byte	0x00, 0xf0, 0x11, 0x00


	//----- nvinfo : EIATTR_KPARAM_INFO
	.align		4
.L_47:
        /*0058*/ 	.byte	0x04, 0x17
        /*005a*/ 	.short	(.L_49 - .L_48)
.L_48:
        /*005c*/ 	.word	0x00000000
        /*0060*/ 	.short	0x0002
        /*0062*/ 	.short	0x0010
        /*0064*/ 	.byte	0x00, 0xf5, 0x21, 0x00


	//----- nvinfo : EIATTR_KPARAM_INFO
	.align		4
.L_49:
        /*0068*/ 	.byte	0x04, 0x17
        /*006a*/ 	.short	(.L_51 - .L_50)
.L_50:
        /*006c*/ 	.word	0x00000000
        /*0070*/ 	.short	0x0001
        /*0072*/ 	.short	0x0008
        /*0074*/ 	.byte	0x00, 0xf5, 0x21, 0x00


	//----- nvinfo : EIATTR_KPARAM_INFO
	.align		4
.L_51:
        /*0078*/ 	.byte	0x04, 0x17
        /*007a*/ 	.short	(.L_53 - .L_52)
.L_52:
        /*007c*/ 	.word	0x00000000
        /*0080*/ 	.short	0x0000
        /*0082*/ 	.short	0x0000
        /*0084*/ 	.byte	0x00, 0xf5, 0x21, 0x00


	//----- nvinfo : EIATTR_SPARSE_MMA_MASK
	.align		4
.L_53:
        /*0088*/ 	.byte	0x03, 0x50
        /*008a*/ 	.short	0x0000


	//----- nvinfo : EIATTR_MAXREG_COUNT
	.align		4
        /*008c*/ 	.byte	0x03, 0x1b
        /*008e*/ 	.short	0x00ff


	//----- nvinfo : EIATTR_MERCURY_ISA_VERSION
	.align		4
        /*0090*/ 	.byte	0x03, 0x5f
        /*0092*/ 	.short	0x0101


	//----- nvinfo : EIATTR_VRC_CTA_INIT_COUNT
	.align		4
        /*0094*/ 	.byte	0x02, 0x4a
	.zero		1
	.zero		1


	//----- nvinfo : EIATTR_EXIT_INSTR_OFFSETS
	.align		4
        /*0098*/ 	.byte	0x04, 0x1c
        /*009a*/ 	.short	(.L_55 - .L_54)


	//   ....[0]....
.L_54:
        /*009c*/ 	.word	0x000000e0


	//   ....[1]....
        /*00a0*/ 	.word	0x00000a40


	//----- nvinfo : EIATTR_CBANK_PARAM_SIZE
	.align		4
.L_55:
        /*00a4*/ 	.byte	0x03, 0x19
        /*00a6*/ 	.short	0x002c


	//----- nvinfo : EIATTR_PARAM_CBANK
	.align		4
        /*00a8*/ 	.byte	0x04, 0x0a
        /*00aa*/ 	.short	(.L_57 - .L_56)
	.align		4
.L_56:
        /*00ac*/ 	.word	index@(.nv.constant0._Z22kernelConvolution_x_nsPcS_Pfiiiii)
        /*00b0*/ 	.short	0x0380
        /*00b2*/ 	.short	0x002c


	//----- nvinfo : EIATTR_SW_WAR
	.align		4
.L_57:
        /*00b4*/ 	.byte	0x04, 0x36
        /*00b6*/ 	.short	(.L_59 - .L_58)
.L_58:
        /*00b8*/ 	.word	0x00000008
.L_59:


//--------------------- .nv.callgraph             --------------------------
	.section	.nv.callgraph,"",@"SHT_CUDA_CALLGRAPH"
	.align	4
	.sectionentsize	8
	.align		4
        /*0000*/ 	.word	0x00000000
	.align		4
        /*0004*/ 	.word	0xffffffff
	.align		4
        /*0008*/ 	.word	0x00000000
	.align		4
        /*000c*/ 	.word	0xfffffffe
	.align		4
        /*0010*/ 	.word	0x00000000
	.align		4
        /*0014*/ 	.word	0xfffffffd
	.align		4
        /*0018*/ 	.word	0x00000000
	.align		4
        /*001c*/ 	.word	0xfffffffc


//--------------------- .text._Z22kernelConvolution_y_nsPcS_Pfiiiii --------------------------
	.section	.text._Z22kernelConvolution_y_nsPcS_Pfiiiii,"ax",@progbits
	.align	128
        .global         _Z22kernelConvolution_y_nsPcS_Pfiiiii
        .type           _Z22kernelConvolution_y_nsPcS_Pfiiiii,@function
        .size           _Z22kernelConvolution_y_nsPcS_Pfiiiii,(.L_x_10 - _Z22kernelConvolution_y_nsPcS_Pfiiiii)
        .other          _Z22kernelConvolution_y_nsPcS_Pfiiiii,@"STO_CUDA_ENTRY STV_DEFAULT"
_Z22kernelConvolution_y_nsPcS_Pfiiiii:
.text._Z22kernelConvolution_y_nsPcS_Pfiiiii:
[----:B------:R-:W-:Y:S01]  /*0000*/  LDC R1, c[0x0][0x37c] ;  /* 0x0000df00ff017b82 */ /* 0x000fe20000000800 */
[----:B------:R-:W0:Y:S01]  /*0010*/  S2R R8, SR_CTAID.X ;  /* 0x0000000000087919 */ /* 0x000e220000002500 */
[----:B------:R-:W1:Y:S01]  /*0020*/  LDCU UR10, c[0x0][0x364] ;  /* 0x00006c80ff0a77ac */ /* 0x000e620008000800 */
[----:B------:R-:W0:Y:S01]  /*0030*/  S2R R3, SR_TID.X ;  /* 0x0000000000037919 */ /* 0x000e220000002100 */
[----:B------:R-:W0:Y:S01]  /*0040*/  LDCU UR4, c[0x0][0x360] ;  /* 0x00006c00ff0477ac */ /* 0x000e220008000800 */
[----:B------:R-:W1:Y:S01]  /*0050*/  S2R R9, SR_CTAID.Y ;  /* 0x0000000000097919 */ /* 0x000e620000002600 */
[----:B------:R-:W2:Y:S01]  /*0060*/  LDCU.64 UR6, c[0x0][0x3a0] ;  /* 0x00007400ff0677ac */ /* 0x000ea20008000a00 */
[----:B------:R-:W1:Y:S01]  /*0070*/  S2R R6, SR_TID.Y ;  /* 0x0000000000067919 */ /* 0x000e620000002200 */
[----:B--2---:R-:W-:Y:S01]  /*0080*/  USHF.R.S32.HI UR11, URZ, 0x1f, UR7 ;  /* 0x0000001fff0b7899 */ /* 0x004fe20008011407 */
[----:B0-----:R-:W-:-:S05]  /*0090*/  IMAD R8, R8, UR4, R3 ;  /* 0x0000000408087c24 */ /* 0x001fca000f8e0203 */
[----:B------:R-:W-:Y:S01]  /*00a0*/  ISETP.GE.U32.AND P0, PT, R8, UR7, PT ;  /* 0x0000000708007c0c */ /* 0x000fe2000bf06070 */
[----:B-1----:R-:W-:-:S03]  /*00b0*/  IMAD R0, R9, UR10, R6 ;  /* 0x0000000a09007c24 */ /* 0x002fc6000f8e0206 */
[----:B------:R-:W-:-:S04]  /*00c0*/  ISETP.GE.U32.AND.EX P0, PT, RZ, UR11, PT, P0 ;  /* 0x0000000bff007c0c */ /* 0x000fc8000bf06100 */
[----:B------:R-:W-:-:S13]  /*00d0*/  ISETP.GE.U32.OR P0, PT, R0, UR6, P0 ;  /* 0x0000000600007c0c */ /* 0x000fda0008706470 */
[----:B------:R-:W-:Y:S05]  /*00e0*/  @P0 EXIT ;  /* 0x000000000000094d */ /* 0x000fea0003800000 */
[----:B------:R-:W0:Y:S01]  /*00f0*/  LDCU UR7, c[0x0][0x3a8] ;  /* 0x00007500ff0777ac */ /* 0x000e220008000800 */
[----:B------:R-:W-:Y:S01]  /*0100*/  HFMA2 R26, -RZ, RZ, 0, 0 ;  /* 0x00000000ff1a7431 */ /* 0x000fe200000001ff */
[----:B------:R-:W-:Y:S01]  /*0110*/  MOV R25, RZ ;  /* 0x000000ff00197202 */ /* 0x000fe20000000f00 */
[----:B------:R-:W-:Y:S01]  /*0120*/  HFMA2 R2, -RZ, RZ, 0, 0 ;  /* 0x00000000ff027431 */ /* 0x000fe200000001ff */
[----:B------:R-:W1:Y:S01]  /*0130*/  LDCU.64 UR12, c[0x0][0x358] ;  /* 0x00006b00ff0c77ac */ /* 0x000e620008000a00 */
[----:B0-----:R-:W-:-:S09]  /*0140*/  UISETP.GT.AND UP0, UPT, UR7, URZ, UPT ;  /* 0x000000ff0700728c */ /* 0x001fd2000bf04270 */
[----:B-1----:R-:W-:Y:S05]  /*0150*/  BRA.U !UP0, `(.L_x_0) ;  /* 0x0000000908c07547 */ /* 0x002fea000b800000 */
[----:B------:R-:W0:Y:S01]  /*0160*/  LDC R3, c[0x0][0x39c] ;  /* 0x0000e700ff037b82 */ /* 0x000e220000000800 */
[----:B------:R-:W-:Y:S01]  /*0170*/  UISETP.GE.U32.AND UP0, UPT, UR7, 0x4, UPT ;  /* 0x000000040700788c */ /* 0x000fe2000bf06070 */
[----:B------:R-:W-:Y:S02]  /*0180*/  MOV R5, RZ ;  /* 0x000000ff00057202 */ /* 0x000fe40000000f00 */
[----:B------:R-:W-:Y:S02]  /*0190*/  MOV R26, RZ ;  /* 0x000000ff001a7202 */ /* 0x000fe40000000f00 */
[----:B------:R-:W-:Y:S02]  /*01a0*/  MOV R25, RZ ;  /* 0x000000ff00197202 */ /* 0x000fe40000000f00 */
[----:B------:R-:W-:Y:S02]  /*01b0*/  MOV R2, RZ ;  /* 0x000000ff00027202 */ /* 0x000fe40000000f00 */
[----:B0-----:R-:W-:Y:S01]  /*01c0*/  SHF.R.S32.HI R4, RZ, 0x1f, R3 ;  /* 0x0000001fff047819 */ /* 0x001fe20000011403 */
[----:B------:R-:W-:Y:S06]  /*01d0*/  BRA.U !UP0, `(.L_x_1) ;  /* 0x0000000508987547 */ /* 0x000fec000b800000 */
[----:B------:R-:W-:Y:S01]  /*01e0*/  HFMA2 R7, -RZ, RZ, 0, 0 ;  /* 0x00000000ff077431 */ /* 0x000fe200000001ff */
[----:B------:R-:W0:Y:S01]  /*01f0*/  LDC.64 R18, c[0x0][0x388] ;  /* 0x0000e200ff127b82 */ /* 0x000e220000000a00 */
[----:B------:R-:W1:Y:S01]  /*0200*/  LDCU.64 UR8, c[0x0][0x390] ;  /* 0x00007200ff0877ac */ /* 0x000e620008000a00 */
[----:B------:R-:W-:Y:S01]  /*0210*/  IADD3 R12, PT, PT, R0, 0x3, RZ ;  /* 0x00000003000c7810 */ /* 0x000fe20007ffe0ff */
[----:B------:R-:W-:Y:S01]  /*0220*/  IMAD.WIDE.U32 R22, R8, 0x3, RZ ;  /* 0x0000000308167825 */ /* 0x000fe200078e00ff */
[C---:B------:R-:W-:Y:S01]  /*0230*/  IADD3 R16, PT, PT, R0.reuse, 0x2, RZ ;  /* 0x0000000200107810 */ /* 0x040fe20007ffe0ff */
[----:B------:R-:W-:Y:S01]  /*0240*/  UMOV UR4, URZ ;  /* 0x000000ff00047c82 */ /* 0x000fe20008000000 */
[----:B------:R-:W-:Y:S01]  /*0250*/  IADD3 R14, PT, PT, R0, 0x1, RZ ;  /* 0x00000001000e7810 */ /* 0x000fe20007ffe0ff */
[----:B------:R-:W-:Y:S01]  /*0260*/  IMAD R5, R4, R12, RZ ;  /* 0x0000000c04057224 */ /* 0x000fe200078e02ff */
[----:B------:R-:W-:Y:S01]  /*0270*/  IADD3 R23, PT, PT, R23, UR4, RZ ;  /* 0x0000000417177c10 */ /* 0x000fe2000fffe0ff */
[----:B------:R-:W-:Y:S01]  /*0280*/  IMAD.WIDE.U32 R6, R9, UR10, R6 ;  /* 0x0000000a09067c25 */ /* 0x000fe2000f8e0006 */
[----:B------:R-:W-:Y:S01]  /*0290*/  ULOP3.LUT UR4, UR7, 0x7ffffffc, URZ, 0xc0, !UPT ;  /* 0x7ffffffc07047892 */ /* 0x000fe2000f8ec0ff */
[----:B------:R-:W-:-:S02]  /*02a0*/  MOV R26, RZ ;  /* 0x000000ff001a7202 */ /* 0x000fc40000000f00 */
[-C--:B------:R-:W-:Y:S01]  /*02b0*/  IMAD R21, R7, R3.reuse, RZ ;  /* 0x0000000307157224 */ /* 0x080fe200078e02ff */
[----:B------:R-:W-:Y:S01]  /*02c0*/  UIADD3 UR4, UPT, UPT, -UR4, URZ, URZ ;  /* 0x000000ff04047290 */ /* 0x000fe2000fffe1ff */
[----:B------:R-:W-:Y:S02]  /*02d0*/  IMAD R27, R4, R16, RZ ;  /* 0x00000010041b7224 */ /* 0x000fe400078e02ff */
[----:B------:R-:W-:Y:S01]  /*02e0*/  IMAD.WIDE.U32 R12, R12, R3, RZ ;  /* 0x000000030c0c7225 */ /* 0x000fe200078e00ff */
[----:B-1----:R-:W-:-:S03]  /*02f0*/  UIADD3 UR5, UP0, UPT, UR8, 0x8, URZ ;  /* 0x0000000808057890 */ /* 0x002fc6000ff1e0ff */
[----:B------:R-:W-:Y:S01]  /*0300*/  IMAD R11, R4, R14, RZ ;  /* 0x0000000e040b7224 */ /* 0x000fe200078e02ff */
[----:B------:R-:W-:Y:S01]  /*0310*/  IADD3 R5, PT, PT, R13, R5, RZ ;  /* 0x000000050d057210 */ /* 0x000fe20007ffe0ff */
[-C--:B------:R-:W-:Y:S01]  /*0320*/  IMAD.WIDE.U32 R16, R16, R3.reuse, RZ ;  /* 0x0000000310107225 */ /* 0x080fe200078e00ff */
[----:B------:R-:W-:Y:S01]  /*0330*/  UIADD3.X UR6, UPT, UPT, URZ, UR9, URZ, UP0, !UPT ;  /* 0x00000009ff067290 */ /* 0x000fe200087fe4ff */
[----:B------:R-:W-:Y:S02]  /*0340*/  MOV R10, UR5 ;  /* 0x00000005000a7c02 */ /* 0x000fe40008000f00 */
[----:B------:R-:W-:Y:S01]  /*0350*/  IMAD.WIDE.U32 R14, R14, R3, RZ ;  /* 0x000000030e0e7225 */ /* 0x000fe200078e00ff */
[----:B------:R-:W-:-:S03]  /*0360*/  IADD3 R20, PT, PT, R17, R27, RZ ;  /* 0x0000001b11147210 */ /* 0x000fc60007ffe0ff */
[C---:B------:R-:W-:Y:S01]  /*0370*/  IMAD R21, R6.reuse, R4, R21 ;  /* 0x0000000406157224 */ /* 0x040fe200078e0215 */
[----:B------:R-:W-:Y:S01]  /*0380*/  IADD3 R11, PT, PT, R15, R11, RZ ;  /* 0x0000000b0f0b7210 */ /* 0x000fe20007ffe0ff */
[----:B------:R-:W-:-:S04]  /*0390*/  IMAD.WIDE.U32 R6, R6, R3, RZ ;  /* 0x0000000306067225 */ /* 0x000fc800078e00ff */
[--C-:B0-----:R-:W-:Y:S01]  /*03a0*/  IMAD.WIDE.U32 R12, R12, 0x3, R18.reuse ;  /* 0x000000030c0c7825 */ /* 0x101fe200078e0012 */
[----:B------:R-:W-:Y:S02]  /*03b0*/  IADD3 R21, PT, PT, R7, R21, RZ ;  /* 0x0000001507157210 */ /* 0x000fe40007ffe0ff */
[----:B------:R-:W-:Y:S01]  /*03c0*/  LEA R7, R11, R11, 0x1 ;  /* 0x0000000b0b077211 */ /* 0x000fe200078e08ff */
[--C-:B------:R-:W-:Y:S01]  /*03d0*/  IMAD.WIDE.U32 R14, R14, 0x3, R18.reuse ;  /* 0x000000030e0e7825 */ /* 0x100fe200078e0012 */
[----:B------:R-:W-:Y:S02]  /*03e0*/  LEA R21, R21, R21, 0x1 ;  /* 0x0000001515157211 */ /* 0x000fe400078e08ff */
[----:B------:R-:W-:Y:S01]  /*03f0*/  MOV R11, UR6 ;  /* 0x00000006000b7c02 */ /* 0x000fe20008000f00 */
[----:B------:R-:W-:-:S04]  /*0400*/  IMAD.WIDE.U32 R16, R16, 0x3, R18 ;  /* 0x0000000310107825 */ /* 0x000fc800078e0012 */
[----:B------:R-:W-:Y:S01]  /*0410*/  IMAD.WIDE.U32 R18, R6, 0x3, R18 ;  /* 0x0000000306127825 */ /* 0x000fe200078e0012 */
[----:B------:R-:W-:-:S03]  /*0420*/  IADD3 R6, PT, PT, R15, R7, RZ ;  /* 0x000000070f067210 */ /* 0x000fc60007ffe0ff */
[----:B------:R-:W-:Y:S01]  /*0430*/  IMAD R5, R5, 0x3, RZ ;  /* 0x0000000305057824 */ /* 0x000fe200078e02ff */
[----:B------:R-:W-:Y:S01]  /*0440*/  IADD3 R24, PT, PT, R19, R21, RZ ;  /* 0x0000001513187210 */ /* 0x000fe20007ffe0ff */
[----:B------:R-:W-:-:S03]  /*0450*/  IMAD R27, R20, 0x3, RZ ;  /* 0x00000003141b7824 */ /* 0x000fc600078e02ff */
[----:B------:R-:W-:Y:S02]  /*0460*/  IADD3 R5, PT, PT, R13, R5, RZ ;  /* 0x000000050d057210 */ /* 0x000fe40007ffe0ff */
[----:B------:R-:W-:-:S07]  /*0470*/  IADD3 R7, PT, PT, R17, R27, RZ ;  /* 0x0000001b11077210 */ /* 0x000fce0007ffe0ff */
.L_x_2:
[----:B------:R-:W-:Y:S01]  /*0480*/  IADD3 R20, P0, PT, R22, R18, RZ ;  /* 0x0000001216147210 */ /* 0x000fe20007f1e0ff */
[----:B------:R-:W2:Y:S03]  /*0490*/  LDG.E R28, desc[UR12][R10.64+-0x8] ;  /* 0xfffff80c0a1c7981 */ /* 0x000ea6000c1e1900 */
[----:B------:R-:W-:-:S05]  /*04a0*/  IADD3.X R21, PT, PT, R23, R24, RZ, P0, !PT ;  /* 0x0000001817157210 */ /* 0x000fca00007fe4ff */
[----:B------:R-:W3:Y:S02]  /*04b0*/  LDG.E.S8 R27, desc[UR12][R20.64] ;  /* 0x0000000c141b7981 */ /* 0x000ee4000c1e1300 */
[----:B---3--:R-:W2:Y:S02]  /*04c0*/  I2F.S16 R27, R27 ;  /* 0x0000001b001b7306 */ /* 0x008ea40000101400 */
[----:B--2---:R-:W-:Y:S02]  /*04d0*/  FFMA R2, R27, R28, R2 ;  /* 0x0000001c1b027223 */ /* 0x004fe40000000002 */
[----:B------:R-:W2:Y:S04]  /*04e0*/  LDG.E.S8 R27, desc[UR12][R20.64+0x1] ;  /* 0x0000010c141b7981 */ /* 0x000ea8000c1e1300 */
[----:B------:R-:W3:Y:S01]  /*04f0*/  LDG.E.S8 R20, desc[UR12][R20.64+0x2] ;  /* 0x0000020c14147981 */ /* 0x000ee2000c1e1300 */
[----:B--2---:R-:W0:Y:S08]  /*0500*/  I2F.S16 R29, R27 ;  /* 0x0000001b001d7306 */ /* 0x004e300000101400 */
[----:B---3--:R-:W1:Y:S01]  /*0510*/  I2F.S16 R27, R20 ;  /* 0x00000014001b7306 */ /* 0x008e620000101400 */
[C---:B0-----:R-:W-:Y:S01]  /*0520*/  FFMA R25, R28.reuse, R29, R25 ;  /* 0x0000001d1c197223 */ /* 0x041fe20000000019 */
[----:B-1----:R-:W-:Y:S01]  /*0530*/  FFMA R26, R28, R27, R26 ;  /* 0x0000001b1c1a7223 */ /* 0x002fe2000000001a */
[----:B------:R-:W-:Y:S01]  /*0540*/  IADD3 R28, P0, PT, R22, R14, RZ ;  /* 0x0000000e161c7210 */ /* 0x000fe20007f1e0ff */
[----:B------:R-:W2:Y:S03]  /*0550*/  LDG.E R27, desc[UR12][R10.64+-0x4] ;  /* 0xfffffc0c0a1b7981 */ /* 0x000ea6000c1e1900 */
[----:B------:R-:W-:-:S05]  /*0560*/  IADD3.X R29, PT, PT, R23, R6, RZ, P0, !PT ;  /* 0x00000006171d7210 */ /* 0x000fca00007fe4ff */
[----:B------:R-:W3:Y:S04]  /*0570*/  LDG.E.S8 R21, desc[UR12][R28.64] ;  /* 0x0000000c1c157981 */ /* 0x000ee8000c1e1300 */
[----:B------:R-:W4:Y:S04]  /*0580*/  LDG.E.S8 R20, desc[UR12][R28.64+0x1] ;  /* 0x0000010c1c147981 */ /* 0x000f28000c1e1300 */
[----:B------:R-:W5:Y:S01]  /*0590*/  LDG.E.S8 R28, desc[UR12][R28.64+0x2] ;  /* 0x0000020c1c1c7981 */ /* 0x000f62000c1e1300 */
[----:B---3--:R-:W2:Y:S08]  /*05a0*/  I2F.S16 R21, R21 ;  /* 0x0000001500157306 */ /* 0x008eb00000101400 */
[----:B----4-:R-:W0:Y:S01]  /*05b0*/  I2F.S16 R20, R20 ;  /* 0x0000001400147306 */ /* 0x010e220000101400 */
[----:B--2---:R-:W-:-:S07]  /*05c0*/  FFMA R2, R21, R27, R2 ;  /* 0x0000001b15027223 */ /* 0x004fce0000000002 */
[----:B-----5:R-:W1:Y:S01]  /*05d0*/  I2F.S16 R21, R28 ;  /* 0x0000001c00157306 */ /* 0x020e620000101400 */
        /* <DEDUP_REMOVED lines=17> */
[----:B------:R-:W3:Y:S02]  /*06f0*/  LDG.E.S8 R27, desc[UR12][R20.64] ;  /* 0x0000000c141b7981 */ /* 0x000ee4000c1e1300 */
[----:B---3--:R-:W2:Y:S02]  /*0700*/  I2F.S16 R27, R27 ;  /* 0x0000001b001b7306 */ /* 0x008ea40000101400 */
[----:B--2---:R-:W-:Y:S02]  /*0710*/  FFMA R2, R27, R29, R2 ;  /* 0x0000001d1b027223 */ /* 0x004fe40000000002 */
[----:B------:R-:W2:Y:S04]  /*0720*/  LDG.E.S8 R27, desc[UR12][R20.64+0x1] ;  /* 0x0000010c141b7981 */ /* 0x000ea8000c1e1300 */
[----:B------:R0:W3:Y:S01]  /*0730*/  LDG.E.S8 R20, desc[UR12][R20.64+0x2] ;  /* 0x0000020c14147981 */ /* 0x0000e2000c1e1300 */
[----:B------:R-:W-:-:S04]  /*0740*/  UIADD3 UR4, UPT, UPT, UR4, 0x4, URZ ;  /* 0x0000000404047890 */ /* 0x000fc8000fffe0ff */
[----:B------:R-:W-:Y:S01]  /*0750*/  UISETP.NE.AND UP0, UPT, UR4, URZ, UPT ;  /* 0x000000ff0400728c */ /* 0x000fe2000bf05270 */
[----:B0-----:R-:W-:Y:S02]  /*0760*/  MOV R21, R23 ;  /* 0x0000001700157202 */ /* 0x001fe40000000f00 */
[----:B------:R-:W-:-:S04]  /*0770*/  IADD3 R10, P0, PT, R10, 0x10, RZ ;  /* 0x000000100a0a7810 */ /* 0x000fc80007f1e0ff */
[----:B------:R-:W-:Y:S01]  /*0780*/  IADD3.X R11, PT, PT, RZ, R11, RZ, P0, !PT ;  /* 0x0000000bff0b7210 */ /* 0x000fe200007fe4ff */
[----:B--2---:R-:W0:Y:S08]  /*0790*/  I2F.S16 R26, R27 ;  /* 0x0000001b001a7306 */ /* 0x004e300000101400 */
[----:B---3--:R1:W2:Y:S01]  /*07a0*/  I2F.S16 R27, R20 ;  /* 0x00000014001b7306 */ /* 0x0082a20000101400 */
[----:B0-----:R-:W-:Y:S01]  /*07b0*/  FFMA R25, R29, R26, R25 ;  /* 0x0000001a1d197223 */ /* 0x001fe20000000019 */
[----:B-1----:R-:W-:-:S05]  /*07c0*/  MOV R20, R22 ;  /* 0x0000001600147202 */ /* 0x002fca0000000f00 */
[----:B------:R-:W-:-:S04]  /*07d0*/  IMAD.WIDE.U32 R22, R3, 0xc, R20 ;  /* 0x0000000c03167825 */ /* 0x000fc800078e0014 */
[----:B--2---:R-:W-:Y:S01]  /*07e0*/  FFMA R26, R29, R27, R28 ;  /* 0x0000001b1d1a7223 */ /* 0x004fe2000000001c */
[----:B------:R-:W-:-:S05]  /*07f0*/  IMAD R29, R4, 0xc, RZ ;  /* 0x0000000c041d7824 */ /* 0x000fca00078e02ff */
[----:B------:R-:W-:Y:S01]  /*0800*/  IADD3 R23, PT, PT, R23, R29, RZ ;  /* 0x0000001d17177210 */ /* 0x000fe20007ffe0ff */
[----:B------:R-:W-:Y:S06]  /*0810*/  BRA.U UP0, `(.L_x_2) ;  /* 0xfffffffd00187547 */ /* 0x000fec000b83ffff */
[----:B------:R-:W-:-:S06]  /*0820*/  ULOP3.LUT UR4, UR7, 0x7ffffffc, URZ, 0xc0, !UPT ;  /* 0x7ffffffc07047892 */ /* 0x000fcc000f8ec0ff */
[----:B------:R-:W-:-:S07]  /*0830*/  MOV R5, UR4 ;  /* 0x0000000400057c02 */ /* 0x000fce0008000f00 */
.L_x_1:
[----:B------:R-:W-:-:S04]  /*0840*/  ULOP3.LUT UR5, UR7, 0x3, URZ, 0xc0, !UPT ;  /* 0x0000000307057892 */ /* 0x000fc8000f8ec0ff */
[----:B------:R-:W-:-:S09]  /*0850*/  UISETP.NE.AND UP0, UPT, UR5, URZ, UPT ;  /* 0x000000ff0500728c */ /* 0x000fd2000bf05270 */
[----:B------:R-:W-:Y:S05]  /*0860*/  BRA.U !UP0, `(.L_x_0) ;  /* 0x0000000108fc7547 */ /* 0x000fea000b800000 */
[----:B------:R-:W-:Y:S02]  /*0870*/  UISETP.NE.AND UP0, UPT, UR5, 0x1, UPT ;  /* 0x000000010500788c */ /* 0x000fe4000bf05270 */
[----:B------:R-:W-:-:S04]  /*0880*/  ULOP3.LUT UR4, UR7, 0x1, URZ, 0xc0, !UPT ;  /* 0x0000000107047892 */ /* 0x000fc8000f8ec0ff */
[----:B------:R-:W-:-:S03]  /*0890*/  UISETP.NE.U32.AND UP1, UPT, UR4, 0x1, UPT ;  /* 0x000000010400788c */ /* 0x000fc6000bf25070 */
[----:B------:R-:W-:Y:S08]  /*08a0*/  BRA.U !UP0, `(.L_x_3) ;  /* 0x0000000108947547 */ /* 0x000ff0000b800000 */
[----:B------:R-:W0:Y:S01]  /*08b0*/  LDC.64 R10, c[0x0][0x388] ;  /* 0x0000e200ff0a7b82 */ /* 0x000e220000000a00 */
[----:B------:R-:W-:Y:S01]  /*08c0*/  HFMA2 R9, -RZ, RZ, 0, 0 ;  /* 0x00000000ff097431 */ /* 0x000fe200000001ff */
[----:B------:R-:W-:-:S04]  /*08d0*/  IADD3 R7, PT, PT, R0, R5, RZ ;  /* 0x0000000500077210 */ /* 0x000fc80007ffe0ff */
[C---:B------:R-:W-:Y:S01]  /*08e0*/  IADD3 R17, PT, PT, R7.reuse, 0x1, RZ ;  /* 0x0000000107117810 */ /* 0x040fe20007ffe0ff */
[----:B------:R-:W-:-:S04]  /*08f0*/  IMAD.WIDE.U32 R12, R7, R3, R8 ;  /* 0x00000003070c7225 */ /* 0x000fc800078e0008 */
[-C--:B------:R-:W-:Y:S02]  /*0900*/  IMAD R16, R7, R4.reuse, R13 ;  /* 0x0000000407107224 */ /* 0x080fe400078e020d */
[C---:B------:R-:W-:Y:S01]  /*0910*/  IMAD.WIDE.U32 R14, R17.reuse, R3, R8 ;  /* 0x00000003110e7225 */ /* 0x040fe200078e0008 */
[----:B------:R-:W1:Y:S03]  /*0920*/  LDC.64 R6, c[0x0][0x390] ;  /* 0x0000e400ff067b82 */ /* 0x000e660000000a00 */
[----:B------:R-:W-:Y:S02]  /*0930*/  IMAD R17, R17, R4, R15 ;  /* 0x0000000411117224 */ /* 0x000fe400078e020f */
[----:B------:R-:W-:Y:S02]  /*0940*/  IMAD R19, R16, 0x3, RZ ;  /* 0x0000000310137824 */ /* 0x000fe400078e02ff */
[----:B0-----:R-:W-:Y:S01]  /*0950*/  IMAD.WIDE.U32 R12, R12, 0x3, R10 ;  /* 0x000000030c0c7825 */ /* 0x001fe200078e000a */
[----:B------:R-:W-:-:S03]  /*0960*/  LEA R17, R17, R17, 0x1 ;  /* 0x0000001111117211 */ /* 0x000fc600078e08ff */
[----:B------:R-:W-:Y:S01]  /*0970*/  IMAD.WIDE.U32 R10, R14, 0x3, R10 ;  /* 0x000000030e0a7825 */ /* 0x000fe200078e000a */
[----:B------:R-:W-:-:S04]  /*0980*/  IADD3 R13, PT, PT, R13, R19, RZ ;  /* 0x000000130d0d7210 */ /* 0x000fc80007ffe0ff */
[----:B------:R-:W-:Y:S01]  /*0990*/  IADD3 R11, PT, PT, R11, R17, RZ ;  /* 0x000000110b0b7210 */ /* 0x000fe20007ffe0ff */
[----:B------:R-:W2:Y:S04]  /*09a0*/  LDG.E.S8 R14, desc[UR12][R12.64] ;  /* 0x0000000c0c0e7981 */ /* 0x000ea8000c1e1300 */
[----:B------:R-:W3:Y:S04]  /*09b0*/  LDG.E.S8 R17, desc[UR12][R12.64+0x1] ;  /* 0x0000010c0c117981 */ /* 0x000ee8000c1e1300 */
[----:B------:R-:W4:Y:S04]  /*09c0*/  LDG.E.S8 R18, desc[UR12][R12.64+0x2] ;  /* 0x0000020c0c127981 */ /* 0x000f28000c1e1300 */
[----:B------:R-:W5:Y:S04]  /*09d0*/  LDG.E.S8 R20, desc[UR12][R10.64] ;  /* 0x0000000c0a147981 */ /* 0x000f68000c1e1300 */
[----:B------:R-:W5:Y:S04]  /*09e0*/  LDG.E.S8 R21, desc[UR12][R10.64+0x1] ;  /* 0x0000010c0a157981 */ /* 0x000f68000c1e1300 */
[----:B------:R-:W5:Y:S01]  /*09f0*/  LDG.E.S8 R23, desc[UR12][R10.64+0x2] ;  /* 0x0000020c0a177981 */ /* 0x000f62000c1e1300 */
[----:B-1----:R-:W-:-:S05]  /*0a00*/  IMAD.WIDE.U32 R6, R5, 0x4, R6 ;  /* 0x0000000405067825 */ /* 0x002fca00078e0006 */
[----:B------:R-:W5:Y:S04]  /*0a10*/  LDG.E R16, desc[UR12][R6.64] ;  /* 0x0000000c06107981 */ /* 0x000f68000c1e1900 */
[----:B------:R-:W5:Y:S01]  /*0a20*/  LDG.E R22, desc[UR12][R6.64+0x4] ;  /* 0x0000040c06167981 */ /* 0x000f62000c1e1900 */
[----:B------:R-:W-:Y:S01]  /*0a30*/  IADD3 R5, PT, PT, R5, 0x2, RZ ;  /* 0x0000000205057810 */ /* 0x000fe20007ffe0ff */
[----:B--2---:R-:W0:Y:S08]  /*0a40*/  I2F.S16 R15, R14 ;  /* 0x0000000e000f7306 */ /* 0x004e300000101400 */
[----:B---3--:R-:W1:Y:S08]  /*0a50*/  I2F.S16 R17, R17 ;  /* 0x0000001100117306 */ /* 0x008e700000101400 */
[----:B----4-:R-:W2:Y:S08]  /*0a60*/  I2F.S16 R19, R18 ;  /* 0x0000001200137306 */ /* 0x010eb00000101400 */
[----:B-----5:R-:W3:Y:S01]  /*0a70*/  I2F.S16 R13, R20 ;  /* 0x00000014000d7306 */ /* 0x020ee20000101400 */
[----:B0-----:R-:W-:Y:S01]  /*0a80*/  FFMA R2, R15, R16, R2 ;  /* 0x000000100f027223 */ /* 0x001fe20000000002 */
[C---:B-1----:R-:W-:Y:S01]  /*0a90*/  FFMA R25, R16.reuse, R17, R25 ;  /* 0x0000001110197223 */ /* 0x042fe20000000019 */
[----:B--2---:R-:W-:-:S05]  /*0aa0*/  FFMA R19, R16, R19, R26 ;  /* 0x0000001310137223 */ /* 0x004fca000000001a */
[----:B------:R-:W0:Y:S01]  /*0ab0*/  I2F.S16 R21, R21 ;  /* 0x0000001500157306 */ /* 0x000e220000101400 */
[----:B---3--:R-:W-:-:S07]  /*0ac0*/  FFMA R2, R13, R22, R2 ;  /* 0x000000160d027223 */ /* 0x008fce0000000002 */
[----:B------:R-:W1:Y:S01]  /*0ad0*/  I2F.S16 R12, R23 ;  /* 0x00000017000c7306 */ /* 0x000e620000101400 */
[C---:B0-----:R-:W-:Y:S01]  /*0ae0*/  FFMA R25, R22.reuse, R21, R25 ;  /* 0x0000001516197223 */ /* 0x041fe20000000019 */
[----:B-1----:R-:W-:-:S07]  /*0af0*/  FFMA R26, R22, R12, R19 ;  /* 0x0000000c161a7223 */ /* 0x002fce0000000013 */
.L_x_3:
[----:B------:R-:W-:Y:S05]  /*0b00*/  BRA.U UP1, `(.L_x_0) ;  /* 0x0000000101547547 */ /* 0x000fea000b800000 */
[----:B------:R-:W0:Y:S01]  /*0b10*/  LDC.64 R12, c[0x0][0x388] ;  /* 0x0000e200ff0c7b82 */ /* 0x000e220000000a00 */
[----:B------:R-:W-:Y:S01]  /*0b20*/  HFMA2 R11, -RZ, RZ, 0, 0 ;  /* 0x00000000ff0b7431 */ /* 0x000fe200000001ff */
[----:B------:R-:W-:Y:S02]  /*0b30*/  IADD3 R7, PT, PT, R0, R5, RZ ;  /* 0x0000000500077210 */ /* 0x000fe40007ffe0ff */
[----:B------:R-:W-:-:S05]  /*0b40*/  MOV R10, R8 ;  /* 0x00000008000a7202 */ /* 0x000fca0000000f00 */
[----:B------:R-:W-:-:S04]  /*0b50*/  IMAD.WIDE.U32 R10, R7, R3, R10 ;  /* 0x00000003070a7225 */ /* 0x000fc800078e000a */
[----:B------:R-:W-:Y:S02]  /*0b60*/  IMAD R4, R7, R4, R11 ;  /* 0x0000000407047224 */ /* 0x000fe400078e020b */
[----:B------:R-:W1:Y:S02]  /*0b70*/  LDC.64 R6, c[0x0][0x390] ;  /* 0x0000e400ff067b82 */ /* 0x000e640000000a00 */
[----:B------:R-:W-:Y:S02]  /*0b80*/  IMAD R3, R4, 0x3, RZ ;  /* 0x0000000304037824 */ /* 0x000fe400078e02ff */
[----:B0-----:R-:W-:-:S05]  /*0b90*/  IMAD.WIDE.U32 R10, R10, 0x3, R12 ;  /* 0x000000030a0a7825 */ /* 0x001fca00078e000c */
[----:B------:R-:W-:-:S05]  /*0ba0*/  IADD3 R11, PT, PT, R11, R3, RZ ;  /* 0x000000030b0b7210 */ /* 0x000fca0007ffe0ff */
[----:B------:R-:W2:Y:S04]  /*0bb0*/  LDG.E.S8 R3, desc[UR12][R10.64] ;  /* 0x0000000c0a037981 */ /* 0x000ea8000c1e1300 */
[----:B------:R-:W3:Y:S04]  /*0bc0*/  LDG.E.S8 R4, desc[UR12][R10.64+0x1] ;  /* 0x0000010c0a047981 */ /* 0x000ee8000c1e1300 */
[----:B------:R-:W4:Y:S01]  /*0bd0*/  LDG.E.S8 R12, desc[UR12][R10.64+0x2] ;  /* 0x0000020c0a0c7981 */ /* 0x000f22000c1e1300 */
[----:B-1----:R-:W-:-:S06]  /*0be0*/  IMAD.WIDE.U32 R6, R5, 0x4, R6 ;  /* 0x0000000405067825 */ /* 0x002fcc00078e0006 */
[----:B------:R-:W5:Y:S01]  /*0bf0*/  LDG.E R6, desc[UR12][R6.64] ;  /* 0x0000000c06067981 */ /* 0x000f62000c1e1900 */
[----:B--2---:R-:W5:Y:S08]  /*0c00*/  I2F.S16 R3, R3 ;  /* 0x0000000300037306 */ /* 0x004f700000101400 */
[----:B---3--:R-:W0:Y:S01]  /*0c10*/  I2F.S16 R4, R4 ;  /* 0x0000000400047306 */ /* 0x008e220000101400 */
[----:B-----5:R-:W-:-:S07]  /*0c20*/  FFMA R2, R3, R6, R2 ;  /* 0x0000000603027223 */ /* 0x020fce0000000002 */
[----:B----4-:R-:W1:Y:S01]  /*0c30*/  I2F.S16 R5, R12 ;  /* 0x0000000c00057306 */ /* 0x010e620000101400 */
[C---:B0-----:R-:W-:Y:S01]  /*0c40*/  FFMA R25, R6.reuse, R4, R25 ;  /* 0x0000000406197223 */ /* 0x041fe20000000019 */
[----:B-1----:R-:W-:-:S07]  /*0c50*/  FFMA R26, R6, R5, R26 ;  /* 0x00000005061a7223 */ /* 0x002fce000000001a */
.L_x_0:
[----:B------:R-:W0:Y:S01]  /*0c60*/  LDCU UR4, c[0x0][0x3a4] ;  /* 0x00007480ff0477ac */ /* 0x000e220008000800 */
[----:B------:R-:W1:Y:S01]  /*0c70*/  LDC.64 R6, c[0x0][0x380] ;  /* 0x0000e000ff067b82 */ /* 0x000e620000000a00 */
[----:B------:R-:W-:Y:S01]  /*0c80*/  MOV R4, R8 ;  /* 0x0000000800047202 */ /* 0x000fe20000000f00 */
[C---:B------:R-:W-:Y:S01]  /*0c90*/  IMAD R9, R0.reuse, UR11, RZ ;  /* 0x0000000b00097c24 */ /* 0x040fe2000f8e02ff */
[----:B------:R-:W-:Y:S01]  /*0ca0*/  MOV R5, RZ ;  /* 0x000000ff00057202 */ /* 0x000fe20000000f00 */
[----:B------:R-:W2:Y:S08]  /*0cb0*/  F2I.U32.TRUNC.NTZ R3, R2 ;  /* 0x0000000200037305 */ /* 0x000eb0000020f000 */
[----:B------:R-:W3:Y:S01]  /*0cc0*/  F2I.U32.TRUNC.NTZ R25, R25 ;  /* 0x0000001900197305 */ /* 0x000ee2000020f000 */
[----:B0-----:R-:W-:-:S05]  /*0cd0*/  IMAD.WIDE.U32 R4, R0, UR4, R4 ;  /* 0x0000000400047c25 */ /* 0x001fca000f8e0004 */
[----:B------:R-:W-:Y:S02]  /*0ce0*/  IADD3 R0, PT, PT, R5, R9, RZ ;  /* 0x0000000905007210 */ /* 0x000fe40007ffe0ff */
[----:B------:R-:W0:Y:S01]  /*0cf0*/  F2I.U32.TRUNC.NTZ R9, R26 ;  /* 0x0000001a00097305 */ /* 0x000e22000020f000 */
[----:B-1----:R-:W-:-:S04]  /*0d00*/  IMAD.WIDE.U32 R4, R4, 0x3, R6 ;  /* 0x0000000304047825 */ /* 0x002fc800078e0006 */
[----:B------:R-:W-:-:S05]  /*0d10*/  IMAD R7, R0, 0x3, RZ ;  /* 0x0000000300077824 */ /* 0x000fca00078e02ff */
[----:B------:R-:W-:-:S05]  /*0d20*/  IADD3 R5, PT, PT, R5, R7, RZ ;  /* 0x0000000705057210 */ /* 0x000fca0007ffe0ff */
[----:B--2---:R-:W-:Y:S04]  /*0d30*/  STG.E.U8 desc[UR12][R4.64], R3 ;  /* 0x0000000304007986 */ /* 0x004fe8000c10110c */
[----:B---3--:R-:W-:Y:S04]  /*0d40*/  STG.E.U8 desc[UR12][R4.64+0x1], R25 ;  /* 0x0000011904007986 */ /* 0x008fe8000c10110c */
[----:B0-----:R-:W-:Y:S01]  /*0d50*/  STG.E.U8 desc[UR12][R4.64+0x2], R9 ;  /* 0x0000020904007986 */ /* 0x001fe2000c10110c */
[----:B------:R-:W-:Y:S05]  /*0d60*/  EXIT ;  /* 0x000000000000794d */ /* 0x000fea0003800000 */
.L_x_4:
[----:B------:R-:W-:-:S00]  /*0d70*/  BRA `(.L_x_4) ;  /* 0xfffffffc00fc7947 */ /* 0x000fc0000383ffff */
[----:B------:R-:W-:-:S00]  /*0d80*/  NOP ;  /* 0x0000000000007918 */ /* 0x000fc00000000000 */
[----:B------:R-:W-:-:S00]  /*0d90*/  NOP ;  /* 0x0000000000007918 */ /* 0x000fc00000000000 */
[----:B------:R-:W-:-:S00]  /*0da0*/  NOP ;  /* 0x0000000000007918 */ /* 0x000fc00000000000 */
[----:B------:R-:W-:-:S00]  /*0db0*/  NOP ;  /* 0x0000000000007918 */ /* 0x000fc00000000000 */
[----:B------:R-:W-:-:S00]  /*0dc0*/  NOP ;  /* 0x0000000000007918 */ /* 0x000fc00000000000 */
[----:B------:R-:W-:-:S00]  /*0dd0*/  NOP ;  /* 0x0000000000007918 */ /* 0x000fc00000000000 */
[----:B------:R-:W-:-:S00]  /*0de0*/  NOP ;  /* 0x0000000000007918 */ /* 0x000fc00000000000 */
[----:B------:R-:W-:-:S00]  /*0df0*/  NOP ;  /* 0x0000000000007918 */ /* 0x000fc00000000000 */
.L_x_10:


//--------------------- .text._Z22kernelConvolution_x_nsPcS_Pfiiiii --------------------------
	.section	.text._Z22kernelConvolution_x_nsPcS_Pfiiiii,"ax",@progbits
	.align	128
        .global         _Z22kernelConvolution_x_nsPcS_Pfiiiii
        .type           _Z22kernelConvolution_x_nsPcS_Pfiiiii,@function
        .size           _Z22kernelConvolution_x_nsPcS_Pfiiiii,(.L_x_11 - _Z22kernelConvolution_x_nsPcS_Pfiiiii)
        .other          _Z22kernelConvolution_x_nsPcS_Pfiiiii,@"STO_CUDA_ENTRY STV_DEFAULT"
_Z22kernelConvolution_x_nsPcS_Pfiiiii:
.text._Z22kernelConvolution_x_nsPcS_Pfiiiii:
        /* <DEDUP_REMOVED lines=22> */
[----:B------:R-:W0:Y:S01]  /*0160*/  LDCU UR5, c[0x0][0x39c] ;  /* 0x00007380ff0577ac */ /* 0x000e220008000800 */
[----:B------:R-:W-:Y:S02]  /*0170*/  MOV R3, RZ ;  /* 0x000000ff00037202 */ /* 0x000fe40000000f00 */
[----:B------:R-:W-:Y:S01]  /*0180*/  MOV R13, RZ ;  /* 0x000000ff000d7202 */ /* 0x000fe20000000f00 */
[----:B------:R-:W-:Y:S01]  /*0190*/  UISETP.GE.U32.AND UP1, UPT, UR6, 0x4, UPT ;  /* 0x000000040600788c */ /* 0x000fe2000bf26070 */
[----:B------:R-:W-:Y:S01]  /*01a0*/  MOV R19, RZ ;  /* 0x000000ff00137202 */ /* 0x000fe20000000f00 */
[----:B------:R-:W-:Y:S01]  /*01b0*/  ULOP3.LUT UR7, UR6, 0x3, URZ, 0xc0, !UPT ;  /* 0x0000000306077892 */ /* 0x000fe2000f8ec0ff */
[----:B------:R-:W-:Y:S02]  /*01c0*/  MOV R16, RZ ;  /* 0x000000ff00107202 */ /* 0x000fe40000000f00 */
[----:B------:R-:W-:Y:S01]  /*01d0*/  MOV R10, RZ ;  /* 0x000000ff000a7202 */ /* 0x000fe20000000f00 */
[----:B------:R-:W-:-:S02]  /*01e0*/  UISETP.NE.AND UP0, UPT, UR7, URZ, UPT ;  /* 0x000000ff0700728c */ /* 0x000fc4000bf05270 */
[----:B0-----:R-:W-:Y:S02]  /*01f0*/  USHF.R.S32.HI UR4, URZ, 0x1f, UR5 ;  /* 0x0000001fff047899 */ /* 0x001fe40008011405 */
[----:B------:R-:W-:-:S04]  /*0200*/  IMAD.WIDE.U32 R8, R11, UR5, R2 ;  /* 0x000000050b087c25 */ /* 0x000fc8000f8e0002 */
[----:B------:R-:W-:-:S05]  /*0210*/  IMAD R5, R11, UR4, RZ ;  /* 0x000000040b057c24 */ /* 0x000fca000f8e02ff */
[----:B------:R-:W-:Y:S01]  /*0220*/  IADD3 R0, PT, PT, R9, R5, RZ ;  /* 0x0000000509007210 */ /* 0x000fe20007ffe0ff */
[----:B------:R-:W-:Y:S06]  /*0230*/  BRA.U !UP1, `(.L_x_6) ;  /* 0x0000000109f47547 */ /* 0x000fec000b800000 */
[----:B------:R-:W0:Y:S01]  /*0240*/  LDC.64 R4, c[0x0][0x388] ;  /* 0x0000e200ff047b82 */ /* 0x000e220000000a00 */
[----:B------:R-:W1:Y:S01]  /*0250*/  LDCU.64 UR4, c[0x0][0x390] ;  /* 0x00007200ff0477ac */ /* 0x000e620008000a00 */
[----:B------:R-:W-:Y:S02]  /*0260*/  LEA R7, R0, R0, 0x1 ;  /* 0x0000000000077211 */ /* 0x000fe400078e08ff */
[----:B------:R-:W-:Y:S01]  /*0270*/  MOV R19, RZ ;  /* 0x000000ff00137202 */ /* 0x000fe20000000f00 */
[----:B------:R-:W-:-:S04]  /*0280*/  ULOP3.LUT UR8, UR6, 0x7ffffffc, URZ, 0xc0, !UPT ;  /* 0x7ffffffc06087892 */ /* 0x000fc8000f8ec0ff */
[----:B------:R-:W-:Y:S02]  /*0290*/  UIADD3 UR9, UPT, UPT, -UR8, URZ, URZ ;  /* 0x000000ff08097290 */ /* 0x000fe4000fffe1ff */
[----:B------:R-:W-:Y:S01]  /*02a0*/  MOV R13, UR8 ;  /* 0x00000008000d7c02 */ /* 0x000fe20008000f00 */
[----:B-1----:R-:W-:-:S04]  /*02b0*/  UIADD3 UR4, UP1, UPT, UR4, 0x8, URZ ;  /* 0x0000000804047890 */ /* 0x002fc8000ff3e0ff */
[----:B------:R-:W-:Y:S01]  /*02c0*/  UIADD3.X UR5, UPT, UPT, URZ, UR5, URZ, UP1, !UPT ;  /* 0x00000005ff057290 */ /* 0x000fe20008ffe4ff */
[----:B0-----:R-:W-:-:S03]  /*02d0*/  IMAD.WIDE.U32 R4, R8, 0x3, R4 ;  /* 0x0000000308047825 */ /* 0x001fc600078e0004 */
[----:B------:R-:W-:Y:S02]  /*02e0*/  IADD3 R6, P0, PT, R4, 0x5, RZ ;  /* 0x0000000504067810 */ /* 0x000fe40007f1e0ff */
[----:B------:R-:W-:Y:S02]  /*02f0*/  MOV R4, UR4 ;  /* 0x0000000400047c02 */ /* 0x000fe40008000f00 */
[----:B------:R-:W-:Y:S02]  /*0300*/  IADD3.X R7, PT, PT, R5, R7, RZ, P0, !PT ;  /* 0x0000000705077210 */ /* 0x000fe400007fe4ff */
[----:B------:R-:W-:-:S07]  /*0310*/  MOV R5, UR5 ;  /* 0x0000000500057c02 */ /* 0x000fce0008000f00 */
.L_x_7:
[----:B------:R-:W2:Y:S04]  /*0320*/  LDG.E.S8 R15, desc[UR10][R6.64+-0x5] ;  /* 0xfffffb0a060f7981 */ /* 0x000ea8000c1e1300 */
[----:B------:R-:W3:Y:S04]  /*0330*/  LDG.E.S8 R17, desc[UR10][R6.64+-0x4] ;  /* 0xfffffc0a06117981 */ /* 0x000ee8000c1e1300 */
[----:B------:R-:W4:Y:S04]  /*0340*/  LDG.E.S8 R28, desc[UR10][R6.64+-0x3] ;  /* 0xfffffd0a061c7981 */ /* 0x000f28000c1e1300 */
[----:B------:R-:W5:Y:S04]  /*0350*/  LDG.E R27, desc[UR10][R4.64+-0x8] ;  /* 0xfffff80a041b7981 */ /* 0x000f68000c1e1900 */
[----:B------:R-:W4:Y:S04]  /*0360*/  LDG.E.S8 R21, desc[UR10][R6.64+-0x2] ;  /* 0xfffffe0a06157981 */ /* 0x000f28000c1e1300 */
[----:B------:R-:W4:Y:S04]  /*0370*/  LDG.E.S8 R22, desc[UR10][R6.64+-0x1] ;  /* 0xffffff0a06167981 */ /* 0x000f28000c1e1300 */
[----:B------:R-:W4:Y:S04]  /*0380*/  LDG.E.S8 R23, desc[UR10][R6.64] ;  /* 0x0000000a06177981 */ /* 0x000f28000c1e1300 */
[----:B------:R-:W4:Y:S04]  /*0390*/  LDG.E.S8 R26, desc[UR10][R6.64+0x1] ;  /* 0x0000010a061a7981 */ /* 0x000f28000c1e1300 */
[----:B------:R-:W4:Y:S04]  /*03a0*/  LDG.E.S8 R25, desc[UR10][R6.64+0x2] ;  /* 0x0000020a06197981 */ /* 0x000f28000c1e1300 */
[----:B------:R-:W4:Y:S04]  /*03b0*/  LDG.E.S8 R24, desc[UR10][R6.64+0x3] ;  /* 0x0000030a06187981 */ /* 0x000f28000c1e1300 */
[----:B------:R-:W4:Y:S04]  /*03c0*/  LDG.E.S8 R12, desc[UR10][R6.64+0x4] ;  /* 0x0000040a060c7981 */ /* 0x000f28000c1e1300 */
[----:B------:R-:W4:Y:S04]  /*03d0*/  LDG.E.S8 R14, desc[UR10][R6.64+0x5] ;  /* 0x0000050a060e7981 */ /* 0x000f28000c1e1300 */
[----:B------:R-:W4:Y:S01]  /*03e0*/  LDG.E R18, desc[UR10][R4.64] ;  /* 0x0000000a04127981 */ /* 0x000f22000c1e1900 */
[----:B--2---:R-:W5:Y:S08]  /*03f0*/  I2F.S16 R15, R15 ;  /* 0x0000000f000f7306 */ /* 0x004f700000101400 */
[----:B---3--:R-:W0:Y:S01]  /*0400*/  I2F.S16 R17, R17 ;  /* 0x0000001100117306 */ /* 0x008e220000101400 */
[----:B-----5:R-:W-:-:S07]  /*0410*/  FFMA R10, R15, R27, R10 ;  /* 0x0000001b0f0a7223 */ /* 0x020fce000000000a */
[----:B----4-:R-:W1:Y:S01]  /*0420*/  I2F.S16 R20, R28 ;  /* 0x0000001c00147306 */ /* 0x010e620000101400 */
[----:B------:R2:W3:Y:S01]  /*0430*/  LDG.E.S8 R15, desc[UR10][R6.64+0x6] ;  /* 0x0000060a060f7981 */ /* 0x0004e2000c1e1300 */
[----:B0-----:R-:W-:-:S03]  /*0440*/  FFMA R16, R27, R17, R16 ;  /* 0x000000111b107223 */ /* 0x001fc60000000010 */
[----:B------:R-:W4:Y:S01]  /*0450*/  LDG.E R17, desc[UR10][R4.64+-0x4] ;  /* 0xfffffc0a04117981 */ /* 0x000f22000c1e1900 */
[----:B-1----:R-:W-:-:S03]  /*0460*/  FFMA R20, R27, R20, R19 ;  /* 0x000000141b147223 */ /* 0x002fc60000000013 */
[----:B------:R0:W5:Y:S01]  /*0470*/  LDG.E R19, desc[UR10][R4.64+0x4] ;  /* 0x0000040a04137981 */ /* 0x000162000c1e1900 */
[----:B------:R-:W4:Y:S08]  /*0480*/  I2F.S16 R21, R21 ;  /* 0x0000001500157306 */ /* 0x000f300000101400 */
[----:B------:R-:W1:Y:S08]  /*0490*/  I2F.S16 R22, R22 ;  /* 0x0000001600167306 */ /* 0x000e700000101400 */
[----:B------:R-:W1:Y:S01]  /*04a0*/  I2F.S16 R23, R23 ;  /* 0x0000001700177306 */ /* 0x000e620000101400 */
[----:B------:R-:W-:-:S07]  /*04b0*/  UIADD3 UR9, UPT, UPT, UR9, 0x4, URZ ;  /* 0x0000000409097890 */ /* 0x000fce000fffe0ff */
[----:B------:R-:W1:Y:S08]  /*04c0*/  I2F.S16 R27, R26 ;  /* 0x0000001a001b7306 */ /* 0x000e700000101400 */
[----:B------:R-:W1:Y:S08]  /*04d0*/  I2F.S16 R25, R25 ;  /* 0x0000001900197306 */ /* 0x000e700000101400 */
[----:B------:R-:W1:Y:S01]  /*04e0*/  I2F.S16 R29, R24 ;  /* 0x00000018001d7306 */ /* 0x000e620000101400 */
[----:B------:R-:W-:-:S07]  /*04f0*/  UISETP.NE.AND UP1, UPT, UR9, URZ, UPT ;  /* 0x000000ff0900728c */ /* 0x000fce000bf25270 */
[----:B------:R-:W5:Y:S01]  /*0500*/  I2F.S16 R12, R12 ;  /* 0x0000000c000c7306 */ /* 0x000f620000101400 */
[----:B--2---:R-:W-:-:S07]  /*0510*/  IADD3 R6, P0, PT, R6, 0xc, RZ ;  /* 0x0000000c06067810 */ /* 0x004fce0007f1e0ff */
[----:B------:R-:W2:Y:S01]  /*0520*/  I2F.S16 R14, R14 ;  /* 0x0000000e000e7306 */ /* 0x000ea20000101400 */
[----:B------:R-:W-:Y:S02]  /*0530*/  IADD3.X R7, PT, PT, RZ, R7, RZ, P0, !PT ;  /* 0x00000007ff077210 */ /* 0x000fe400007fe4ff */
[----:B0-----:R-:W-:-:S04]  /*0540*/  IADD3 R4, P0, PT, R4, 0x10, RZ ;  /* 0x0000001004047810 */ /* 0x001fc80007f1e0ff */
[----:B------:R-:W-:Y:S01]  /*0550*/  IADD3.X R5, PT, PT, RZ, R5, RZ, P0, !PT ;  /* 0x00000005ff057210 */ /* 0x000fe200007fe4ff */
[----:B---3--:R-:W0:Y:S01]  /*0560*/  I2F.S16 R28, R15 ;  /* 0x0000000f001c7306 */ /* 0x008e220000101400 */
[----:B----4-:R-:W-:Y:S01]  /*0570*/  FFMA R10, R21, R17, R10 ;  /* 0x00000011150a7223 */ /* 0x010fe2000000000a */
[C---:B-1----:R-:W-:Y:S01]  /*0580*/  FFMA R21, R17.reuse, R22, R16 ;  /* 0x0000001611157223 */ /* 0x042fe20000000010 */
[----:B------:R-:W-:Y:S02]  /*0590*/  FFMA R20, R17, R23, R20 ;  /* 0x0000001711147223 */ /* 0x000fe40000000014 */
[----:B------:R-:W-:Y:S01]  /*05a0*/  FFMA R27, R27, R18, R10 ;  /* 0x000000121b1b7223 */ /* 0x000fe2000000000a */
[C---:B------:R-:W-:Y:S01]  /*05b0*/  FFMA R16, R18.reuse, R25, R21 ;  /* 0x0000001912107223 */ /* 0x040fe20000000015 */
[----:B------:R-:W-:Y:S02]  /*05c0*/  FFMA R29, R18, R29, R20 ;  /* 0x0000001d121d7223 */ /* 0x000fe40000000014 */
[----:B-----5:R-:W-:Y:S01]  /*05d0*/  FFMA R10, R12, R19, R27 ;  /* 0x000000130c0a7223 */ /* 0x020fe2000000001b */
[C---:B--2---:R-:W-:Y:S01]  /*05e0*/  FFMA R16, R19.reuse, R14, R16 ;  /* 0x0000000e13107223 */ /* 0x044fe20000000010 */
[----:B0-----:R-:W-:Y:S01]  /*05f0*/  FFMA R19, R19, R28, R29 ;  /* 0x0000001c13137223 */ /* 0x001fe2000000001d */
[----:B------:R-:W-:Y:S06]  /*0600*/  BRA.U UP1, `(.L_x_7) ;  /* 0xfffffffd01447547 */ /* 0x000fec000b83ffff */
.L_x_6:
[----:B------:R-:W-:Y:S05]  /*0610*/  BRA.U !UP0, `(.L_x_5) ;  /* 0x0000000108d07547 */ /* 0x000fea000b800000 */
[----:B------:R-:W-:Y:S02]  /*0620*/  UISETP.NE.AND UP0, UPT, UR7, 0x1, UPT ;  /* 0x000000010700788c */ /* 0x000fe4000bf05270 */
[----:B------:R-:W-:-:S04]  /*0630*/  ULOP3.LUT UR4, UR6, 0x1, URZ, 0xc0, !UPT ;  /* 0x0000000106047892 */ /* 0x000fc8000f8ec0ff */
[----:B------:R-:W-:-:S03]  /*0640*/  UISETP.NE.U32.AND UP1, UPT, UR4, 0x1, UPT ;  /* 0x000000010400788c */ /* 0x000fc6000bf25070 */
[----:B------:R-:W-:Y:S08]  /*0650*/  BRA.U !UP0, `(.L_x_8) ;  /* 0x0000000108747547 */ /* 0x000ff0000b800000 */
[----:B------:R-:W0:Y:S01]  /*0660*/  LDC.64 R6, c[0x0][0x388] ;  /* 0x0000e200ff067b82 */ /* 0x000e220000000a00 */
[----:B------:R-:W-:-:S04]  /*0670*/  IADD3 R15, P0, PT, R13, R8, RZ ;  /* 0x000000080d0f7210 */ /* 0x000fc80007f1e0ff */
[----:B------:R-:W-:-:S03]  /*0680*/  IADD3.X R12, PT, PT, RZ, R0, RZ, P0, !PT ;  /* 0x00000000ff0c7210 */ /* 0x000fc600007fe4ff */
[----:B------:R-:W1:Y:S01]  /*0690*/  LDC.64 R4, c[0x0][0x390] ;  /* 0x0000e400ff047b82 */ /* 0x000e620000000a00 */
[----:B0-----:R-:W-:Y:S01]  /*06a0*/  IMAD.WIDE.U32 R6, R15, 0x3, R6 ;  /* 0x000000030f067825 */ /* 0x001fe200078e0006 */
[----:B------:R-:W-:-:S04]  /*06b0*/  LEA R15, R12, R12, 0x1 ;  /* 0x0000000c0c0f7211 */ /* 0x000fc800078e08ff */
[----:B------:R-:W-:-:S05]  /*06c0*/  IADD3 R7, PT, PT, R7, R15, RZ ;  /* 0x0000000f07077210 */ /* 0x000fca0007ffe0ff */
        /* <DEDUP_REMOVED lines=22> */
.L_x_8:
[----:B------:R-:W-:Y:S05]  /*0830*/  BRA.U UP1, `(.L_x_5) ;  /* 0x0000000101487547 */ /* 0x000fea000b800000 */
[----:B------:R-:W0:Y:S01]  /*0840*/  LDC.64 R6, c[0x0][0x388] ;  /* 0x0000e200ff067b82 */ /* 0x000e220000000a00 */
[----:B------:R-:W-:-:S04]  /*0850*/  IADD3 R9, P0, PT, R13, R8, RZ ;  /* 0x000000080d097210 */ /* 0x000fc80007f1e0ff */
[----:B------:R-:W-:-:S03]  /*0860*/  IADD3.X R0, PT, PT, RZ, R0, RZ, P0, !PT ;  /* 0x00000000ff007210 */ /* 0x000fc600007fe4ff */
[----:B------:R-:W1:Y:S01]  /*0870*/  LDC.64 R4, c[0x0][0x390] ;  /* 0x0000e400ff047b82 */ /* 0x000e620000000a00 */
[----:B0-----:R-:W-:-:S04]  /*0880*/  IMAD.WIDE.U32 R6, R9, 0x3, R6 ;  /* 0x0000000309067825 */ /* 0x001fc800078e0006 */
[----:B------:R-:W-:-:S05]  /*0890*/  IMAD R9, R0, 0x3, RZ ;  /* 0x0000000300097824 */ /* 0x000fca00078e02ff */
        /* <DEDUP_REMOVED lines=12> */
.L_x_5:
[----:B------:R-:W0:Y:S01]  /*0960*/  LDC.64 R4, c[0x0][0x380] ;  /* 0x0000e000ff047b82 */ /* 0x000e220000000a00 */
[----:B------:R-:W-:Y:S01]  /*0970*/  MOV R3, RZ ;  /* 0x000000ff00037202 */ /* 0x000fe20000000f00 */
[----:B------:R-:W1:Y:S02]  /*0980*/  F2I.U32.TRUNC.NTZ R7, R10 ;  /* 0x0000000a00077305 */ /* 0x000e64000020f000 */
[----:B------:R-:W-:-:S04]  /*0990*/  IMAD.WIDE.U32 R2, R11, UR15, R2 ;  /* 0x0000000f0b027c25 */ /* 0x000fc8000f8e0002 */
[----:B------:R-:W-:Y:S02]  /*09a0*/  IMAD R11, R11, UR12, RZ ;  /* 0x0000000c0b0b7c24 */ /* 0x000fe4000f8e02ff */
[----:B------:R-:W2:Y:S03]  /*09b0*/  F2I.U32.TRUNC.NTZ R9, R16 ;  /* 0x0000001000097305 */ /* 0x000ea6000020f000 */
[----:B------:R-:W-:-:S05]  /*09c0*/  IADD3 R0, PT, PT, R3, R11, RZ ;  /* 0x0000000b03007210 */ /* 0x000fca0007ffe0ff */
[----:B------:R-:W3:Y:S01]  /*09d0*/  F2I.U32.TRUNC.NTZ R19, R19 ;  /* 0x0000001300137305 */ /* 0x000ee2000020f000 */
[----:B0-----:R-:W-:-:S04]  /*09e0*/  IMAD.WIDE.U32 R2, R2, 0x3, R4 ;  /* 0x0000000302027825 */ /* 0x001fc800078e0004 */
[----:B------:R-:W-:-:S05]  /*09f0*/  IMAD R5, R0, 0x3, RZ ;  /* 0x0000000300057824 */ /* 0x000fca00078e02ff */
[----:B------:R-:W-:-:S05]  /*0a00*/  IADD3 R3, PT, PT, R3, R5, RZ ;  /* 0x0000000503037210 */ /* 0x000fca0007ffe0ff */
[----:B-1----:R-:W-:Y:S04]  /*0a10*/  STG.E.U8 desc[UR10][R2.64], R7 ;  /* 0x0000000702007986 */ /* 0x002fe8000c10110a */
[----:B--2---:R-:W-:Y:S04]  /*0a20*/  STG.E.U8 desc[UR10][R2.64+0x1], R9 ;  /* 0x0000010902007986 */ /* 0x004fe8000c10110a */
[----:B---3--:R-:W-:Y:S01]  /*0a30*/  STG.E.U8 desc[UR10][R2.64+0x2], R19 ;  /* 0x0000021302007986 */ /* 0x008fe2000c10110a */
[----:B------:R-:W-:Y:S05]  /*0a40*/  EXIT ;  /* 0x000000000000794d */ /* 0x000fea0003800000 */
.L_x_9:
        /* <DEDUP_REMOVED lines=11> */
.L_x_11:


//--------------------- .nv.shared.reserved.0     --------------------------
	.section	.nv.shared.reserved.0,"aw",@nobits
	.weak		__nv_reservedSMEM_offset_0_alias
	.size		__nv_reservedSMEM_offset_0_alias, 0, 64
	.other		__nv_reservedSMEM_offset_0_alias,@"STO_CUDA_RESERVED_SHARED STV_DEFAULT"
__nv_reservedSMEM_offset_0_alias:
	.zero		0
	.zero		64


//--------------------- .nv.constant0._Z22kernelConvolution_y_nsPcS_Pfiiiii --------------------------
	.section	.nv.constant0._Z22kernelConvolution_y_nsPcS_Pfiiiii,"a",@progbits
	.sectionflags	@""
	.align	4
.nv.constant0._Z22kernelConvolution_y_nsPcS_Pfiiiii:
	.zero		940


//--------------------- .nv.constant0._Z22kernelConvolution_x_nsPcS_Pfiiiii --------------------------
	.section	.nv.constant0._Z22kernelConvolution_x_nsPcS_Pfiiiii,"a",@progbits
	.sectionflags	@""
	.align	4
.nv.constant0._Z22kernelConvolution_x_nsPcS_Pfiiiii:
	.zero		940


//--------------------- SYMBOLS --------------------------

	.type		.nv.reservedSmem.offset0,@object
	.size		.nv.reservedSmem.offset0,0x4
